	.target	sm_90a

	.elftype	@"ET_EXEC"


//--------------------- .note.nv.tkinfo           --------------------------
	.section	.note.nv.tkinfo,"",@"SHT_NOTE"
	.sectionflags	@"SHF_NOTE_NV_TKINFO"
	.tkinfo
        /*0018*/ 	.word	0x00000002
        /*0030*/ 	.string	""
        /*0030*/ 	.string	"ptxas"
        /*0030*/ 	.string	"Cuda compilation tools, release 13.0, V13.0.88"
        /*0030*/ 	.string	"Build cuda_13.0.r13.0/compiler.36424714_0"
        /*0030*/ 	.string	"-arch sm_90a -m 64 "



//--------------------- .note.nv.cuinfo           --------------------------
	.section	.note.nv.cuinfo,"",@"SHT_NOTE"
	.sectionflags	@"SHF_NOTE_NV_CUINFO"
        /*0018*/ 	.short	0x0002
        /*001a*/ 	.short	0x005a
        /*001c*/ 	.short	0x0082
	.zero		2


//--------------------- .nv.info                  --------------------------
	.section	.nv.info,"",@"SHT_CUDA_INFO"
	.align	4


	//----- nvinfo : EIATTR_REGCOUNT
	.align		4
        /*0000*/ 	.byte	0x04, 0x2f
        /*0002*/ 	.short	(.L_12 - .L_11)
	.align		4
.L_11:
        /*0004*/ 	.word	index@(_ZN7cutlass13device_kernelINS_4gemm6kernel13GemmUniversalIN4cute5tupleIJiiiiEEENS1_10collective13CollectiveMmaINS1_37MainloopSm90TmaGmmaWarpSpecializedFP8ILi2ENS5_IJNS4_1CILi1EEESB_SB_EEENS1_32KernelTmaWarpSpecializedPingpongEEENS5_IJNSA_ILi64EEENSA_ILi128EEESF_EEENS_12float_e4m3_tENS5_IJlSB_lEEESI_SJ_NS4_8TiledMMAINS4_8MMA_AtomIJNS4_4SM904GMMA31MMA_64x128x32_F32E4M3E4M3_SS_TNILNSN_7ScaleInE1ELSP_1EEEEEENS4_6LayoutISC_NS5_IJNSA_ILi0EEEST_ST_EEEEENS5_IJNS4_10UnderscoreESW_SW_EEEEENS4_13SM90_TMA_LOADENS4_14ComposedLayoutINS4_7SwizzleILi2ELi4ELi3EEENS4_18smem_ptr_flag_bitsILi8EEENSS_INS5_IJNSA_ILi8EEESF_EEENS5_IJSF_SB_EEEEEEEvNS4_8identityESZ_S19_vS1A_EENS_8epilogue10collective6detail29Sm90TmaWarpSpecializedAdapterINS1D_15DefaultEpilogueISI_SJ_SJ_NS1C_6thread17LinearCombinationISI_Li1EffLNS1H_9ScaleType4KindE0ELNS_15FloatRoundStyleE2ESI_EENS1_15EpilogueDefaultEEEEEvvEEEEvNT_6ParamsE)
        /*0008*/ 	.word	0x000000a8


	//----- nvinfo : EIATTR_FRAME_SIZE
	.align		4
.L_12:
        /*000c*/ 	.byte	0x04, 0x11
        /*000e*/ 	.short	(.L_14 - .L_13)
	.align		4
.L_13:
        /*0010*/ 	.word	index@(_ZN7cutlass13device_kernelINS_4gemm6kernel13GemmUniversalIN4cute5tupleIJiiiiEEENS1_10collective13CollectiveMmaINS1_37MainloopSm90TmaGmmaWarpSpecializedFP8ILi2ENS5_IJNS4_1CILi1EEESB_SB_EEENS1_32KernelTmaWarpSpecializedPingpongEEENS5_IJNSA_ILi64EEENSA_ILi128EEESF_EEENS_12float_e4m3_tENS5_IJlSB_lEEESI_SJ_NS4_8TiledMMAINS4_8MMA_AtomIJNS4_4SM904GMMA31MMA_64x128x32_F32E4M3E4M3_SS_TNILNSN_7ScaleInE1ELSP_1EEEEEENS4_6LayoutISC_NS5_IJNSA_ILi0EEEST_ST_EEEEENS5_IJNS4_10UnderscoreESW_SW_EEEEENS4_13SM90_TMA_LOADENS4_14ComposedLayoutINS4_7SwizzleILi2ELi4ELi3EEENS4_18smem_ptr_flag_bitsILi8EEENSS_INS5_IJNSA_ILi8EEESF_EEENS5_IJSF_SB_EEEEEEEvNS4_8identityESZ_S19_vS1A_EENS_8epilogue10collective6detail29Sm90TmaWarpSpecializedAdapterINS1D_15DefaultEpilogueISI_SJ_SJ_NS1C_6thread17LinearCombinationISI_Li1EffLNS1H_9ScaleType4KindE0ELNS_15FloatRoundStyleE2ESI_EENS1_15EpilogueDefaultEEEEEvvEEEEvNT_6ParamsE)
        /*0014*/ 	.word	0x00000000


	//----- nvinfo : EIATTR_MIN_STACK_SIZE
	.align		4
.L_14:
        /*0018*/ 	.byte	0x04, 0x12
        /*001a*/ 	.short	(.L_16 - .L_15)
	.align		4
.L_15:
        /*001c*/ 	.word	index@(_ZN7cutlass13device_kernelINS_4gemm6kernel13GemmUniversalIN4cute5tupleIJiiiiEEENS1_10collective13CollectiveMmaINS1_37MainloopSm90TmaGmmaWarpSpecializedFP8ILi2ENS5_IJNS4_1CILi1EEESB_SB_EEENS1_32KernelTmaWarpSpecializedPingpongEEENS5_IJNSA_ILi64EEENSA_ILi128EEESF_EEENS_12float_e4m3_tENS5_IJlSB_lEEESI_SJ_NS4_8TiledMMAINS4_8MMA_AtomIJNS4_4SM904GMMA31MMA_64x128x32_F32E4M3E4M3_SS_TNILNSN_7ScaleInE1ELSP_1EEEEEENS4_6LayoutISC_NS5_IJNSA_ILi0EEEST_ST_EEEEENS5_IJNS4_10UnderscoreESW_SW_EEEEENS4_13SM90_TMA_LOADENS4_14ComposedLayoutINS4_7SwizzleILi2ELi4ELi3EEENS4_18smem_ptr_flag_bitsILi8EEENSS_INS5_IJNSA_ILi8EEESF_EEENS5_IJSF_SB_EEEEEEEvNS4_8identityESZ_S19_vS1A_EENS_8epilogue10collective6detail29Sm90TmaWarpSpecializedAdapterINS1D_15DefaultEpilogueISI_SJ_SJ_NS1C_6thread17LinearCombinationISI_Li1EffLNS1H_9ScaleType4KindE0ELNS_15FloatRoundStyleE2ESI_EENS1_15EpilogueDefaultEEEEEvvEEEEvNT_6ParamsE)
        /*0020*/ 	.word	0x00000000
.L_16:


//--------------------- .nv.compat                --------------------------
	.section	.nv.compat,"",@"SHT_CUDA_COMPAT_INFO"
	.align	4
        /*0000*/ 	.byte	0x02, 0x09, 0x01, 0x00, 0x02, 0x02, 0x04, 0x00, 0x02, 0x05, 0x05, 0x00, 0x03, 0x07, 0x01, 0x01
        /*0010*/ 	.byte	0x02, 0x03, 0x01, 0x00, 0x02, 0x06, 0x01, 0x00, 0x04, 0x0b, 0x08, 0x00, 0x00, 0x00, 0x00, 0x00
        /*0020*/ 	.byte	0x00, 0x00, 0x00, 0x00


//--------------------- .nv.info._ZN7cutlass13device_kernelINS_4gemm6kernel13GemmUniversalIN4cute5tupleIJiiiiEEENS1_10collective13CollectiveMmaINS1_37MainloopSm90TmaGmmaWarpSpecializedFP8ILi2ENS5_IJNS4_1CILi1EEESB_SB_EEENS1_32KernelTmaWarpSpecializedPingpongEEENS5_IJNSA_ILi64EEENSA_ILi128EEESF_EEENS_12float_e4m3_tENS5_IJlSB_lEEESI_SJ_NS4_8TiledMMAINS4_8MMA_AtomIJNS4_4SM904GMMA31MMA_64x128x32_F32E4M3E4M3_SS_TNILNSN_7ScaleInE1ELSP_1EEEEEENS4_6LayoutISC_NS5_IJNSA_ILi0EEEST_ST_EEEEENS5_IJNS4_10UnderscoreESW_SW_EEEEENS4_13SM90_TMA_LOADENS4_14ComposedLayoutINS4_7SwizzleILi2ELi4ELi3EEENS4_18smem_ptr_flag_bitsILi8EEENSS_INS5_IJNSA_ILi8EEESF_EEENS5_IJSF_SB_EEEEEEEvNS4_8identityESZ_S19_vS1A_EENS_8epilogue10collective6detail29Sm90TmaWarpSpecializedAdapterINS1D_15DefaultEpilogueISI_SJ_SJ_NS1C_6thread17LinearCombinationISI_Li1EffLNS1H_9ScaleType4KindE0ELNS_15FloatRoundStyleE2ESI_EENS1_15EpilogueDefaultEEEEEvvEEEEvNT_6ParamsE --------------------------
	.section	.nv.info._ZN7cutlass13device_kernelINS_4gemm6kernel13GemmUniversalIN4cute5tupleIJiiiiEEENS1_10collective13CollectiveMmaINS1_37MainloopSm90TmaGmmaWarpSpecializedFP8ILi2ENS5_IJNS4_1CILi1EEESB_SB_EEENS1_32KernelTmaWarpSpecializedPingpongEEENS5_IJNSA_ILi64EEENSA_ILi128EEESF_EEENS_12float_e4m3_tENS5_IJlSB_lEEESI_SJ_NS4_8TiledMMAINS4_8MMA_AtomIJNS4_4SM904GMMA31MMA_64x128x32_F32E4M3E4M3_SS_TNILNSN_7ScaleInE1ELSP_1EEEEEENS4_6LayoutISC_NS5_IJNSA_ILi0EEEST_ST_EEEEENS5_IJNS4_10UnderscoreESW_SW_EEEEENS4_13SM90_TMA_LOADENS4_14ComposedLayoutINS4_7SwizzleILi2ELi4ELi3EEENS4_18smem_ptr_flag_bitsILi8EEENSS_INS5_IJNSA_ILi8EEESF_EEENS5_IJSF_SB_EEEEEEEvNS4_8identityESZ_S19_vS1A_EENS_8epilogue10collective6detail29Sm90TmaWarpSpecializedAdapterINS1D_15DefaultEpilogueISI_SJ_SJ_NS1C_6thread17LinearCombinationISI_Li1EffLNS1H_9ScaleType4KindE0ELNS_15FloatRoundStyleE2ESI_EENS1_15EpilogueDefaultEEEEEvvEEEEvNT_6ParamsE,"",@"SHT_CUDA_INFO"
	.sectionflags	@""
	.align	4


	//----- nvinfo : EIATTR_CUDA_API_VERSION
	.align		4
        /*0000*/ 	.byte	0x04, 0x37
        /*0002*/ 	.short	(.L_18 - .L_17)
.L_17:
        /*0004*/ 	.word	0x00000082


	//----- nvinfo : EIATTR_KPARAM_INFO
	.align		4
.L_18:
        /*0008*/ 	.byte	0x04, 0x17
        /*000a*/ 	.short	(.L_20 - .L_19)
.L_19:
        /*000c*/ 	.word	0x00000000
        /*0010*/ 	.short	0x0000
        /*0012*/ 	.short	0x0070
        /*0014*/ 	.byte	0x00, 0xf0, 0x01, 0x10


	//----- nvinfo : EIATTR_SPARSE_MMA_MASK
	.align		4
.L_20:
        /*0018*/ 	.byte	0x03, 0x50
        /*001a*/ 	.short	0x0000


	//----- nvinfo : EIATTR_MAXREG_COUNT
	.align		4
        /*001c*/ 	.byte	0x03, 0x1b
        /*001e*/ 	.short	0x00a8


	//----- nvinfo : EIATTR_NUM_BARRIERS
	.align		4
        /*0020*/ 	.byte	0x02, 0x4c
        /*0022*/ 	.byte	0x01
	.zero		1


	//----- nvinfo : EIATTR_MERCURY_ISA_VERSION
	.align		4
        /*0024*/ 	.byte	0x03, 0x5f
        /*0026*/ 	.short	0x0101


	//----- nvinfo : EIATTR_INT_WARP_WIDE_INSTR_OFFSETS
	.align		4
        /*0028*/ 	.byte	0x04, 0x31
        /*002a*/ 	.short	(.L_22 - .L_21)


	//   ....[0]....
.L_21:
        /*002c*/ 	.word	0x00000430


	//   ....[1]....
        /*0030*/ 	.word	0x00000450


	//   ....[2]....
        /*0034*/ 	.word	0x000004d0


	//   ....[3]....
        /*0038*/ 	.word	0x000004e0


	//   ....[4]....
        /*003c*/ 	.word	0x000004f0


	//   ....[5]....
        /*0040*/ 	.word	0x00000510


	//   ....[6]....
        /*0044*/ 	.word	0x00000570


	//   ....[7]....
        /*0048*/ 	.word	0x00000590


	//----- nvinfo : EIATTR_COOP_GROUP_MASK_REGIDS
	.align		4
.L_22:
        /*004c*/ 	.byte	0x04, 0x29
        /*004e*/ 	.short	(.L_24 - .L_23)


	//   ....[0]....
.L_23:
        /*0050*/ 	.word	0xffffffff


	//   ....[1]....
        /*0054*/ 	.word	0xffffffff


	//   ....[2]....
        /*0058*/ 	.word	0xffffffff


	//   ....[3]....
        /*005c*/ 	.word	0xffffffff


	//   ....[4]....
        /*0060*/ 	.word	0xffffffff


	//   ....[5]....
        /*0064*/ 	.word	0xffffffff


	//----- nvinfo : EIATTR_COOP_GROUP_INSTR_OFFSETS
	.align		4
.L_24:
        /*0068*/ 	.byte	0x04, 0x28
        /*006a*/ 	.short	(.L_26 - .L_25)


	//   ....[0]....
.L_25:
        /*006c*/ 	.word	0x00000050


	//   ....[1]....
        /*0070*/ 	.word	0x00000080


	//   ....[2]....
        /*0074*/ 	.word	0x00000180


	//   ....[3]....
        /*0078*/ 	.word	0x00000350


	//   ....[4]....
        /*007c*/ 	.word	0x00000390


	//   ....[5]....
        /*0080*/ 	.word	0x000003d0


	//----- nvinfo : EIATTR_REG_RECONFIG
	.align		4
.L_26:
        /*0084*/ 	.byte	0x01, 0x54
	.zero		2


	//----- nvinfo : EIATTR_MBARRIER_INSTR_OFFSETS
	.align		4
        /*0088*/ 	.byte	0x04, 0x39
        /*008a*/ 	.short	(.L_28 - .L_27)


	//   ....[0]....
.L_27:
        /*008c*/ 	.word	0x00000300
        /*0090*/ 	.word	0x000000ff
        /*0094*/ 	.word	0x00000000
        /*0098*/ 	.short	0x0100
        /*009a*/ 	.byte	0x09
	.zero		1


	//   ....[1]....
        /*009c*/ 	.word	0x00000310
        /*00a0*/ 	.word	0x000000ff
        /*00a4*/ 	.word	0x00000010
        /*00a8*/ 	.short	0x0100
        /*00aa*/ 	.byte	0x09
	.zero		1


	//   ....[2]....
        /*00ac*/ 	.word	0x00000320
        /*00b0*/ 	.word	0x000000ff
        /*00b4*/ 	.word	0x00000008
        /*00b8*/ 	.short	0x0100
        /*00ba*/ 	.byte	0x09
	.zero		1


	//   ....[3]....
        /*00bc*/ 	.word	0x00000330
        /*00c0*/ 	.word	0x000000ff
        /*00c4*/ 	.word	0x00000018
        /*00c8*/ 	.short	0x0100
        /*00ca*/ 	.byte	0x09
	.zero		1


	//   ....[4]....
        /*00cc*/ 	.word	0x000005b0
        /*00d0*/ 	.word	0x000000ff
        /*00d4*/ 	.word	0x00000050
        /*00d8*/ 	.short	0x0100
        /*00da*/ 	.byte	0x09
	.zero		1


	//   ....[5]....
        /*00dc*/ 	.word	0x000005c0
        /*00e0*/ 	.word	0x000000ff
        /*00e4*/ 	.word	0x00000058
        /*00e8*/ 	.short	0x0100
        /*00ea*/ 	.byte	0x09
	.zero		1


	//   ....[6]....
        /*00ec*/ 	.word	0x00000600
        /*00f0*/ 	.word	0x000000ff
        /*00f4*/ 	.word	0x00000030
        /*00f8*/ 	.short	0x0100
        /*00fa*/ 	.byte	0x0a
	.zero		1


	//   ....[7]....
        /*00fc*/ 	.word	0x00000620
        /*0100*/ 	.word	0x000000ff
        /*0104*/ 	.word	0x00000038
        /*0108*/ 	.short	0x0100
        /*010a*/ 	.byte	0x0a
	.zero		1


	//   ....[8]....
        /*010c*/ 	.word	0x00000630
        /*0110*/ 	.word	0x000000ff
        /*0114*/ 	.word	0x00000040
        /*0118*/ 	.short	0x0100
        /*011a*/ 	.byte	0x0a
	.zero		1


	//   ....[9]....
        /*011c*/ 	.word	0x00000640
        /*0120*/ 	.word	0x000000ff
        /*0124*/ 	.word	0x00000048
        /*0128*/ 	.short	0x0100
        /*012a*/ 	.byte	0x0a
	.zero		1


	//   ....[10]....
        /*012c*/ 	.word	0x000014d0
        /*0130*/ 	.word	0x0000000d
        /*0134*/ 	.word	0xfffffff8
        /*0138*/ 	.short	0x010a
        /*013a*/ 	.byte	0x3f
	.zero		1


	//   ....[11]....
        /*013c*/ 	.word	0x000019b0
        /*0140*/ 	.word	0x000000ff
        /*0144*/ 	.word	0x00000000
        /*0148*/ 	.short	0x010a
        /*014a*/ 	.byte	0x04
	.zero		1


	//   ....[12]....
        /*014c*/ 	.word	0x000019f0
        /*0150*/ 	.word	0x000000ff
        /*0154*/ 	.word	0x00000000
        /*0158*/ 	.short	0x010a
        /*015a*/ 	.byte	0x04
	.zero		1


	//   ....[13]....
        /*015c*/ 	.word	0x000022f0
        /*0160*/ 	.word	0x000000ff
        /*0164*/ 	.word	0x00000000
        /*0168*/ 	.short	0x010a
        /*016a*/ 	.byte	0x10
	.zero		1


	//   ....[14]....
        /*016c*/ 	.word	0x00002330
        /*0170*/ 	.word	0x000000ff
        /*0174*/ 	.word	0x00000000
        /*0178*/ 	.short	0x010a
        /*017a*/ 	.byte	0x10
	.zero		1


	//   ....[15]....
        /*017c*/ 	.word	0x000029a0
        /*0180*/ 	.word	0x000000ff
        /*0184*/ 	.word	0x00000000
        /*0188*/ 	.short	0x0101
        /*018a*/ 	.byte	0x06
	.zero		1


	//   ....[16]....
        /*018c*/ 	.word	0x00002ef0
        /*0190*/ 	.word	0x00000091
        /*0194*/ 	.word	0x00000000
        /*0198*/ 	.short	0x0101
        /*019a*/ 	.byte	0x1e
	.zero		1


	//   ....[17]....
        /*019c*/ 	.word	0x00002ff0
        /*01a0*/ 	.word	0x000000ff
        /*01a4*/ 	.word	0x00000000
        /*01a8*/ 	.short	0x0101
        /*01aa*/ 	.byte	0x04
	.zero		1


	//   ....[18]....
        /*01ac*/ 	.word	0x000030a0
        /*01b0*/ 	.word	0x0000000d
        /*01b4*/ 	.word	0x00000008
        /*01b8*/ 	.short	0x010a
        /*01ba*/ 	.byte	0x3f
	.zero		1


	//   ....[19]....
        /*01bc*/ 	.word	0x00007930
        /*01c0*/ 	.word	0x0000000e
        /*01c4*/ 	.word	0x00000000
        /*01c8*/ 	.short	0x0101
        /*01ca*/ 	.byte	0x1e
	.zero		1


	//   ....[20]....
        /*01cc*/ 	.word	0x00008300
        /*01d0*/ 	.word	0x0000000d
        /*01d4*/ 	.word	0x00000010
        /*01d8*/ 	.short	0x010a
        /*01da*/ 	.byte	0x3f
	.zero		1


	//   ....[21]....
        /*01dc*/ 	.word	0x00008690
        /*01e0*/ 	.word	0x00000004
        /*01e4*/ 	.word	0x00000058
        /*01e8*/ 	.short	0x0101
        /*01ea*/ 	.byte	0x3f
	.zero		1


	//   ....[22]....
        /*01ec*/ 	.word	0x00008e00
        /*01f0*/ 	.word	0x00000005
        /*01f4*/ 	.word	0x00000000
        /*01f8*/ 	.short	0x010a
        /*01fa*/ 	.byte	0x3f
	.zero		1


	//   ....[23]....
        /*01fc*/ 	.word	0x00008e80
        /*0200*/ 	.word	0x0000000b
        /*0204*/ 	.word	0x00000000
        /*0208*/ 	.short	0x010a
        /*020a*/ 	.byte	0x3f
	.zero		1


	//   ....[24]....
        /*020c*/ 	.word	0x00008ee0
        /*0210*/ 	.word	0x0000000d
        /*0214*/ 	.word	0xfffffff8
        /*0218*/ 	.short	0x010a
        /*021a*/ 	.byte	0x3f
	.zero		1


	//   ....[25]....
        /*021c*/ 	.word	0x00008f40
        /*0220*/ 	.word	0x0000000b
        /*0224*/ 	.word	0x00000000
        /*0228*/ 	.short	0x010a
        /*022a*/ 	.byte	0x3f
	.zero		1


	//   ....[26]....
        /*022c*/ 	.word	0x00008fa0
        /*0230*/ 	.word	0x00000092
        /*0234*/ 	.word	0x00000000
        /*0238*/ 	.short	0x010a
        /*023a*/ 	.byte	0x3f
	.zero		1


	//   ....[27]....
        /*023c*/ 	.word	0x00008ff0
        /*0240*/ 	.word	0x0000000d
        /*0244*/ 	.word	0x00000008
        /*0248*/ 	.short	0x010a
        /*024a*/ 	.byte	0x3f
	.zero		1


	//   ....[28]....
        /*024c*/ 	.word	0x000090c0
        /*0250*/ 	.word	0x0000000d
        /*0254*/ 	.word	0x00000010
        /*0258*/ 	.short	0x010a
        /*025a*/ 	.byte	0x3f
	.zero		1


	//   ....[29]....
        /*025c*/ 	.word	0x000091a0
        /*0260*/ 	.word	0x00000005
        /*0264*/ 	.word	0x00000000
        /*0268*/ 	.short	0x010a
        /*026a*/ 	.byte	0x3f
	.zero		1


	//----- nvinfo : EIATTR_NUM_MBARRIERS
	.align		4
.L_28:
        /*026c*/ 	.byte	0x03, 0x38
        /*026e*/ 	.short	0x000a


	//----- nvinfo : EIATTR_EXIT_INSTR_OFFSETS
	.align		4
        /*0270*/ 	.byte	0x04, 0x1c
        /*0272*/ 	.short	(.L_30 - .L_29)


	//   ....[0]....
.L_29:
        /*0274*/ 	.word	0x000011c0


	//   ....[1]....
        /*0278*/ 	.word	0x00001220


	//   ....[2]....
        /*027c*/ 	.word	0x00008030


	//   ....[3]....
        /*0280*/ 	.word	0x00008060


	//   ....[4]....
        /*0284*/ 	.word	0x00008ed0


	//----- nvinfo : EIATTR_MAX_THREADS
	.align		4
.L_30:
        /*0288*/ 	.byte	0x04, 0x05
        /*028a*/ 	.short	(.L_32 - .L_31)
.L_31:
        /*028c*/ 	.word	0x00000180
        /*0290*/ 	.word	0x00000001
        /*0294*/ 	.word	0x00000001


	//----- nvinfo : EIATTR_CRS_STACK_SIZE
	.align		4
.L_32:
        /*0298*/ 	.byte	0x04, 0x1e
        /*029a*/ 	.short	(.L_34 - .L_33)
.L_33:
        /*029c*/ 	.word	0x00000000


	//----- nvinfo : EIATTR_CBANK_PARAM_SIZE
	.align		4
.L_34:
        /*02a0*/ 	.byte	0x03, 0x19
        /*02a2*/ 	.short	0x0470


	//----- nvinfo : EIATTR_PARAM_CBANK
	.align		4
        /*02a4*/ 	.byte	0x04, 0x0a
        /*02a6*/ 	.short	(.L_36 - .L_35)
	.align		4
.L_35:
        /*02a8*/ 	.word	index@(.nv.constant0._ZN7cutlass13device_kernelINS_4gemm6kernel13GemmUniversalIN4cute5tupleIJiiiiEEENS1_10collective13CollectiveMmaINS1_37MainloopSm90TmaGmmaWarpSpecializedFP8ILi2ENS5_IJNS4_1CILi1EEESB_SB_EEENS1_32KernelTmaWarpSpecializedPingpongEEENS5_IJNSA_ILi64EEENSA_ILi128EEESF_EEENS_12float_e4m3_tENS5_IJlSB_lEEESI_SJ_NS4_8TiledMMAINS4_8MMA_AtomIJNS4_4SM904GMMA31MMA_64x128x32_F32E4M3E4M3_SS_TNILNSN_7ScaleInE1ELSP_1EEEEEENS4_6LayoutISC_NS5_IJNSA_ILi0EEEST_ST_EEEEENS5_IJNS4_10UnderscoreESW_SW_EEEEENS4_13SM90_TMA_LOADENS4_14ComposedLayoutINS4_7SwizzleILi2ELi4ELi3EEENS4_18smem_ptr_flag_bitsILi8EEENSS_INS5_IJNSA_ILi8EEESF_EEENS5_IJSF_SB_EEEEEEEvNS4_8identityESZ_S19_vS1A_EENS_8epilogue10collective6detail29Sm90TmaWarpSpecializedAdapterINS1D_15DefaultEpilogueISI_SJ_SJ_NS1C_6thread17LinearCombinationISI_Li1EffLNS1H_9ScaleType4KindE0ELNS_15FloatRoundStyleE2ESI_EENS1_15EpilogueDefaultEEEEEvvEEEEvNT_6ParamsE)
        /*02ac*/ 	.short	0x0210
        /*02ae*/ 	.short	0x0470


	//----- nvinfo : EIATTR_SW_WAR
	.align		4
.L_36:
        /*02b0*/ 	.byte	0x04, 0x36
        /*02b2*/ 	.short	(.L_38 - .L_37)
.L_37:
        /*02b4*/ 	.word	0x00000008
.L_38:


//--------------------- .nv.callgraph             --------------------------
	.section	.nv.callgraph,"",@"SHT_CUDA_CALLGRAPH"
	.align	4
	.sectionentsize	8
	.align		4
        /*0000*/ 	.word	0x00000000
	.align		4
        /*0004*/ 	.word	0xffffffff
	.align		4
        /*0008*/ 	.word	0x00000000
	.align		4
        /*000c*/ 	.word	0xfffffffe
	.align		4
        /*0010*/ 	.word	0x00000000
	.align		4
        /*0014*/ 	.word	0xfffffffd
	.align		4
        /*0018*/ 	.word	0x00000000
	.align		4
        /*001c*/ 	.word	0xfffffffc


//--------------------- .nv.constant4             --------------------------
	.section	.nv.constant4,"a",@progbits
	.align	8
	.align		8
.nv.constant4:
        /*0000*/ 	.dword	_ZN40_INTERNAL_3c301da2_4_k_cu_8f9ece40_279354cuda3std3__45__cpo5beginE
	.align		8
        /*0008*/ 	.dword	_ZN40_INTERNAL_3c301da2_4_k_cu_8f9ece40_279354cuda3std3__45__cpo3endE
	.align		8
        /*0010*/ 	.dword	_ZN40_INTERNAL_3c301da2_4_k_cu_8f9ece40_279354cuda3std3__45__cpo6cbeginE
	.align		8
        /*0018*/ 	.dword	_ZN40_INTERNAL_3c301da2_4_k_cu_8f9ece40_279354cuda3std3__45__cpo4cendE
	.align		8
        /*0020*/ 	.dword	_ZN40_INTERNAL_3c301da2_4_k_cu_8f9ece40_279354cuda3std3__442_GLOBAL__N__3c301da2_4_k_cu_8f9ece40_279356ignoreE
	.align		8
        /*0028*/ 	.dword	_ZN40_INTERNAL_3c301da2_4_k_cu_8f9ece40_279354cuda3std3__419piecewise_constructE
	.align		8
        /*0030*/ 	.dword	_ZN40_INTERNAL_3c301da2_4_k_cu_8f9ece40_279354cuda3std3__48in_placeE
	.align		8
        /*0038*/ 	.dword	_ZN40_INTERNAL_3c301da2_4_k_cu_8f9ece40_279354cuda3std6ranges3__45__cpo4swapE
	.align		8
        /*0040*/ 	.dword	_ZN40_INTERNAL_3c301da2_4_k_cu_8f9ece40_279354cuda3std6ranges3__45__cpo9iter_moveE
	.align		8
        /*0048*/ 	.dword	_ZN40_INTERNAL_3c301da2_4_k_cu_8f9ece40_279354cute7productE
	.align		8
        /*0050*/ 	.dword	_ZN40_INTERNAL_3c301da2_4_k_cu_8f9ece40_279354cute1_E


//--------------------- .text._ZN7cutlass13device_kernelINS_4gemm6kernel13GemmUniversalIN4cute5tupleIJiiiiEEENS1_10collective13CollectiveMmaINS1_37MainloopSm90TmaGmmaWarpSpecializedFP8ILi2ENS5_IJNS4_1CILi1EEESB_SB_EEENS1_32KernelTmaWarpSpecializedPingpongEEENS5_IJNSA_ILi64EEENSA_ILi128EEESF_EEENS_12float_e4m3_tENS5_IJlSB_lEEESI_SJ_NS4_8TiledMMAINS4_8MMA_AtomIJNS4_4SM904GMMA31MMA_64x128x32_F32E4M3E4M3_SS_TNILNSN_7ScaleInE1ELSP_1EEEEEENS4_6LayoutISC_NS5_IJNSA_ILi0EEEST_ST_EEEEENS5_IJNS4_10UnderscoreESW_SW_EEEEENS4_13SM90_TMA_LOADENS4_14ComposedLayoutINS4_7SwizzleILi2ELi4ELi3EEENS4_18smem_ptr_flag_bitsILi8EEENSS_INS5_IJNSA_ILi8EEESF_EEENS5_IJSF_SB_EEEEEEEvNS4_8identityESZ_S19_vS1A_EENS_8epilogue10collective6detail29Sm90TmaWarpSpecializedAdapterINS1D_15DefaultEpilogueISI_SJ_SJ_NS1C_6thread17LinearCombinationISI_Li1EffLNS1H_9ScaleType4KindE0ELNS_15FloatRoundStyleE2ESI_EENS1_15EpilogueDefaultEEEEEvvEEEEvNT_6ParamsE --------------------------
	.section	.text._ZN7cutlass13device_kernelINS_4gemm6kernel13GemmUniversalIN4cute5tupleIJiiiiEEENS1_10collective13CollectiveMmaINS1_37MainloopSm90TmaGmmaWarpSpecializedFP8ILi2ENS5_IJNS4_1CILi1EEESB_SB_EEENS1_32KernelTmaWarpSpecializedPingpongEEENS5_IJNSA_ILi64EEENSA_ILi128EEESF_EEENS_12float_e4m3_tENS5_IJlSB_lEEESI_SJ_NS4_8TiledMMAINS4_8MMA_AtomIJNS4_4SM904GMMA31MMA_64x128x32_F32E4M3E4M3_SS_TNILNSN_7ScaleInE1ELSP_1EEEEEENS4_6LayoutISC_NS5_IJNSA_ILi0EEEST_ST_EEEEENS5_IJNS4_10UnderscoreESW_SW_EEEEENS4_13SM90_TMA_LOADENS4_14ComposedLayoutINS4_7SwizzleILi2ELi4ELi3EEENS4_18smem_ptr_flag_bitsILi8EEENSS_INS5_IJNSA_ILi8EEESF_EEENS5_IJSF_SB_EEEEEEEvNS4_8identityESZ_S19_vS1A_EENS_8epilogue10collective6detail29Sm90TmaWarpSpecializedAdapterINS1D_15DefaultEpilogueISI_SJ_SJ_NS1C_6thread17LinearCombinationISI_Li1EffLNS1H_9ScaleType4KindE0ELNS_15FloatRoundStyleE2ESI_EENS1_15EpilogueDefaultEEEEEvvEEEEvNT_6ParamsE,"ax",@progbits
	.align	128
.text._ZN7cutlass13device_kernelINS_4gemm6kernel13GemmUniversalIN4cute5tupleIJiiiiEEENS1_10collective13CollectiveMmaINS1_37MainloopSm90TmaGmmaWarpSpecializedFP8ILi2ENS5_IJNS4_1CILi1EEESB_SB_EEENS1_32KernelTmaWarpSpecializedPingpongEEENS5_IJNSA_ILi64EEENSA_ILi128EEESF_EEENS_12float_e4m3_tENS5_IJlSB_lEEESI_SJ_NS4_8TiledMMAINS4_8MMA_AtomIJNS4_4SM904GMMA31MMA_64x128x32_F32E4M3E4M3_SS_TNILNSN_7ScaleInE1ELSP_1EEEEEENS4_6LayoutISC_NS5_IJNSA_ILi0EEEST_ST_EEEEENS5_IJNS4_10UnderscoreESW_SW_EEEEENS4_13SM90_TMA_LOADENS4_14ComposedLayoutINS4_7SwizzleILi2ELi4ELi3EEENS4_18smem_ptr_flag_bitsILi8EEENSS_INS5_IJNSA_ILi8EEESF_EEENS5_IJSF_SB_EEEEEEEvNS4_8identityESZ_S19_vS1A_EENS_8epilogue10collective6detail29Sm90TmaWarpSpecializedAdapterINS1D_15DefaultEpilogueISI_SJ_SJ_NS1C_6thread17LinearCombinationISI_Li1EffLNS1H_9ScaleType4KindE0ELNS_15FloatRoundStyleE2ESI_EENS1_15EpilogueDefaultEEEEEvvEEEEvNT_6ParamsE:
        .type           _ZN7cutlass13device_kernelINS_4gemm6kernel13GemmUniversalIN4cute5tupleIJiiiiEEENS1_10collective13CollectiveMmaINS1_37MainloopSm90TmaGmmaWarpSpecializedFP8ILi2ENS5_IJNS4_1CILi1EEESB_SB_EEENS1_32KernelTmaWarpSpecializedPingpongEEENS5_IJNSA_ILi64EEENSA_ILi128EEESF_EEENS_12float_e4m3_tENS5_IJlSB_lEEESI_SJ_NS4_8TiledMMAINS4_8MMA_AtomIJNS4_4SM904GMMA31MMA_64x128x32_F32E4M3E4M3_SS_TNILNSN_7ScaleInE1ELSP_1EEEEEENS4_6LayoutISC_NS5_IJNSA_ILi0EEEST_ST_EEEEENS5_IJNS4_10UnderscoreESW_SW_EEEEENS4_13SM90_TMA_LOADENS4_14ComposedLayoutINS4_7SwizzleILi2ELi4ELi3EEENS4_18smem_ptr_flag_bitsILi8EEENSS_INS5_IJNSA_ILi8EEESF_EEENS5_IJSF_SB_EEEEEEEvNS4_8identityESZ_S19_vS1A_EENS_8epilogue10collective6detail29Sm90TmaWarpSpecializedAdapterINS1D_15DefaultEpilogueISI_SJ_SJ_NS1C_6thread17LinearCombinationISI_Li1EffLNS1H_9ScaleType4KindE0ELNS_15FloatRoundStyleE2ESI_EENS1_15EpilogueDefaultEEEEEvvEEEEvNT_6ParamsE,@function
        .size           _ZN7cutlass13device_kernelINS_4gemm6kernel13GemmUniversalIN4cute5tupleIJiiiiEEENS1_10collective13CollectiveMmaINS1_37MainloopSm90TmaGmmaWarpSpecializedFP8ILi2ENS5_IJNS4_1CILi1EEESB_SB_EEENS1_32KernelTmaWarpSpecializedPingpongEEENS5_IJNSA_ILi64EEENSA_ILi128EEESF_EEENS_12float_e4m3_tENS5_IJlSB_lEEESI_SJ_NS4_8TiledMMAINS4_8MMA_AtomIJNS4_4SM904GMMA31MMA_64x128x32_F32E4M3E4M3_SS_TNILNSN_7ScaleInE1ELSP_1EEEEEENS4_6LayoutISC_NS5_IJNSA_ILi0EEEST_ST_EEEEENS5_IJNS4_10UnderscoreESW_SW_EEEEENS4_13SM90_TMA_LOADENS4_14ComposedLayoutINS4_7SwizzleILi2ELi4ELi3EEENS4_18smem_ptr_flag_bitsILi8EEENSS_INS5_IJNSA_ILi8EEESF_EEENS5_IJSF_SB_EEEEEEEvNS4_8identityESZ_S19_vS1A_EENS_8epilogue10collective6detail29Sm90TmaWarpSpecializedAdapterINS1D_15DefaultEpilogueISI_SJ_SJ_NS1C_6thread17LinearCombinationISI_Li1EffLNS1H_9ScaleType4KindE0ELNS_15FloatRoundStyleE2ESI_EENS1_15EpilogueDefaultEEEEEvvEEEEvNT_6ParamsE,(.L_x_199 - _ZN7cutlass13device_kernelINS_4gemm6kernel13GemmUniversalIN4cute5tupleIJiiiiEEENS1_10collective13CollectiveMmaINS1_37MainloopSm90TmaGmmaWarpSpecializedFP8ILi2ENS5_IJNS4_1CILi1EEESB_SB_EEENS1_32KernelTmaWarpSpecializedPingpongEEENS5_IJNSA_ILi64EEENSA_ILi128EEESF_EEENS_12float_e4m3_tENS5_IJlSB_lEEESI_SJ_NS4_8TiledMMAINS4_8MMA_AtomIJNS4_4SM904GMMA31MMA_64x128x32_F32E4M3E4M3_SS_TNILNSN_7ScaleInE1ELSP_1EEEEEENS4_6LayoutISC_NS5_IJNSA_ILi0EEEST_ST_EEEEENS5_IJNS4_10UnderscoreESW_SW_EEEEENS4_13SM90_TMA_LOADENS4_14ComposedLayoutINS4_7SwizzleILi2ELi4ELi3EEENS4_18smem_ptr_flag_bitsILi8EEENSS_INS5_IJNSA_ILi8EEESF_EEENS5_IJSF_SB_EEEEEEEvNS4_8identityESZ_S19_vS1A_EENS_8epilogue10collective6detail29Sm90TmaWarpSpecializedAdapterINS1D_15DefaultEpilogueISI_SJ_SJ_NS1C_6thread17LinearCombinationISI_Li1EffLNS1H_9ScaleType4KindE0ELNS_15FloatRoundStyleE2ESI_EENS1_15EpilogueDefaultEEEEEvvEEEEvNT_6ParamsE)
        .other          _ZN7cutlass13device_kernelINS_4gemm6kernel13GemmUniversalIN4cute5tupleIJiiiiEEENS1_10collective13CollectiveMmaINS1_37MainloopSm90TmaGmmaWarpSpecializedFP8ILi2ENS5_IJNS4_1CILi1EEESB_SB_EEENS1_32KernelTmaWarpSpecializedPingpongEEENS5_IJNSA_ILi64EEENSA_ILi128EEESF_EEENS_12float_e4m3_tENS5_IJlSB_lEEESI_SJ_NS4_8TiledMMAINS4_8MMA_AtomIJNS4_4SM904GMMA31MMA_64x128x32_F32E4M3E4M3_SS_TNILNSN_7ScaleInE1ELSP_1EEEEEENS4_6LayoutISC_NS5_IJNSA_ILi0EEEST_ST_EEEEENS5_IJNS4_10UnderscoreESW_SW_EEEEENS4_13SM90_TMA_LOADENS4_14ComposedLayoutINS4_7SwizzleILi2ELi4ELi3EEENS4_18smem_ptr_flag_bitsILi8EEENSS_INS5_IJNSA_ILi8EEESF_EEENS5_IJSF_SB_EEEEEEEvNS4_8identityESZ_S19_vS1A_EENS_8epilogue10collective6detail29Sm90TmaWarpSpecializedAdapterINS1D_15DefaultEpilogueISI_SJ_SJ_NS1C_6thread17LinearCombinationISI_Li1EffLNS1H_9ScaleType4KindE0ELNS_15FloatRoundStyleE2ESI_EENS1_15EpilogueDefaultEEEEEvvEEEEvNT_6ParamsE,@"STO_CUDA_ENTRY STV_DEFAULT"
_ZN7cutlass13device_kernelINS_4gemm6kernel13GemmUniversalIN4cute5tupleIJiiiiEEENS1_10collective13CollectiveMmaINS1_37MainloopSm90TmaGmmaWarpSpecializedFP8ILi2ENS5_IJNS4_1CILi1EEESB_SB_EEENS1_32KernelTmaWarpSpecializedPingpongEEENS5_IJNSA_ILi64EEENSA_ILi128EEESF_EEENS_12float_e4m3_tENS5_IJlSB_lEEESI_SJ_NS4_8TiledMMAINS4_8MMA_AtomIJNS4_4SM904GMMA31MMA_64x128x32_F32E4M3E4M3_SS_TNILNSN_7ScaleInE1ELSP_1EEEEEENS4_6LayoutISC_NS5_IJNSA_ILi0EEEST_ST_EEEEENS5_IJNS4_10UnderscoreESW_SW_EEEEENS4_13SM90_TMA_LOADENS4_14ComposedLayoutINS4_7SwizzleILi2ELi4ELi3EEENS4_18smem_ptr_flag_bitsILi8EEENSS_INS5_IJNSA_ILi8EEESF_EEENS5_IJSF_SB_EEEEEEEvNS4_8identityESZ_S19_vS1A_EENS_8epilogue10collective6detail29Sm90TmaWarpSpecializedAdapterINS1D_15DefaultEpilogueISI_SJ_SJ_NS1C_6thread17LinearCombinationISI_Li1EffLNS1H_9ScaleType4KindE0ELNS_15FloatRoundStyleE2ESI_EENS1_15EpilogueDefaultEEEEEvvEEEEvNT_6ParamsE:
[----:B------:R-:W-:Y:S01]  /*0000*/  LDC R1, c[0x0][0x28] ;  /* 0x00000a00ff017b82 */ /* 0x000fe20000000800 */
[----:B------:R-:W0:Y:S01]  /*0010*/  S2R R8, SR_TID.X ;  /* 0x0000000000087919 */ /* 0x000e220000002100 */
[----:B------:R-:W-:Y:S01]  /*0020*/  ELECT P0, URZ, PT ;  /* 0x00000000003f782f */ /* 0x000fe20003800000 */
[----:B------:R-:W-:Y:S01]  /*0030*/  BSSY B0, `(.L_x_0) ;  /* 0x0000014000007945 */ /* 0x000fe20003800000 */
[----:B0-----:R-:W-:-:S05]  /*0040*/  SHF.R.U32.HI R0, RZ, 0x5, R8 ;  /* 0x00000005ff007819 */ /* 0x001fca0000011608 */
[----:B------:R-:W0:Y:S02]  /*0050*/  SHFL.IDX PT, R2, R0, RZ, 0x1f ;  /* 0x00001fff00027589 */ /* 0x000e2400000e0000 */
[----:B0-----:R-:W-:Y:S02]  /*0060*/  R2UR UR8, R2 ;  /* 0x00000000020872ca */ /* 0x001fe400000e0000 */
[----:B------:R-:W-:-:S05]  /*0070*/  SHF.R.U32.HI R2, RZ, 0x7, R8 ;  /* 0x00000007ff027819 */ /* 0x000fca0000011608 */
[----:B------:R0:W1:Y:S06]  /*0080*/  SHFL.IDX PT, R3, R2, RZ, 0x1f ;  /* 0x00001fff02037589 */ /* 0x00006c00000e0000 */
[----:B------:R-:W-:Y:S02]  /*0090*/  USHF.R.S32.HI UR4, URZ, 0x1f, UR8 ;  /* 0x0000001f3f047899 */ /* 0x000fe40008011408 */
[----:B------:R-:W-:Y:S02]  /*00a0*/  ISETP.NE.OR P0, PT, RZ, UR8, !P0 ;  /* 0x00000008ff007c0c */ /* 0x000fe4000c705670 */
[----:B------:R-:W-:-:S04]  /*00b0*/  ULEA.HI UR4, UR4, UR8, URZ, 0x2 ;  /* 0x0000000804047291 */ /* 0x000fc8000f8f103f */
[----:B------:R-:W-:-:S04]  /*00c0*/  ULOP3.LUT UR4, UR4, 0xfffffffc, URZ, 0xc0, !UPT ;  /* 0xfffffffc04047892 */ /* 0x000fc8000f8ec03f */
[----:B------:R-:W-:-:S03]  /*00d0*/  UIADD3 UR8, UR8, -UR4, URZ ;  /* 0x8000000408087290 */ /* 0x000fc6000fffe03f */
[----:B0-----:R-:W-:Y:S09]  /*00e0*/  @P0 BRA `(.L_x_1) ;  /* 0x0000000000200947 */ /* 0x001ff20003800000 */
[----:B------:R-:W-:Y:S02]  /*00f0*/  ULDC.64 UR4, c[0x0][0x198] ;  /* 0x0000660000047ab9 */ /* 0x000fe40000000a00 */
[----:B------:R-:W-:Y:S02]  /*0100*/  UIADD3 UR6, UP0, UR4, 0xf0, URZ ;  /* 0x000000f004067890 */ /* 0x000fe4000ff1e03f */
[----:B------:R-:W-:Y:S02]  /*0110*/  UIADD3 UR4, UP1, UR4, 0x1f0, URZ ;  /* 0x000001f004047890 */ /* 0x000fe4000ff3e03f */
[----:B------:R-:W-:Y:S02]  /*0120*/  UIADD3.X UR7, URZ, UR5, URZ, UP0, !UPT ;  /* 0x000000053f077290 */ /* 0x000fe400087fe43f */
[----:B------:R-:W-:-:S07]  /*0130*/  UIADD3.X UR5, URZ, UR5, URZ, UP1, !UPT ;  /* 0x000000053f057290 */ /* 0x000fce0008ffe43f */
[----:B------:R0:W-:Y:S02]  /*0140*/  UTMACCTL.PF [UR6] ;  /* 0x00000000060079b9 */ /* 0x0001e40008040000 */
[----:B------:R0:W-:Y:S02]  /*0150*/  UTMACCTL.PF [UR4] ;  /* 0x00000000040079b9 */ /* 0x0001e40008040000 */
[----:B0-----:R-:W-:Y:S01]  /*0160*/  NOP ;  /* 0x0000000000007918 */ /* 0x001fe20000000000 */
.L_x_1:
[----:B------:R-:W-:Y:S05]  /*0170*/  BSYNC B0 ;  /* 0x0000000000007941 */ /* 0x000fea0003800000 */
.L_x_0:
[----:B------:R-:W0:Y:S01]  /*0180*/  SHFL.IDX PT, R4, R0, RZ, 0x1f ;  /* 0x00001fff00047589 */ /* 0x000e2200000e0000 */
[----:B-1----:R-:W-:Y:S01]  /*0190*/  R2UR UR16, R3 ;  /* 0x00000000031072ca */ /* 0x002fe200000e0000 */
[----:B------:R-:W-:-:S04]  /*01a0*/  UISETP.NE.AND UP0, UPT, UR8, 0x3, UPT ;  /* 0x000000030800788c */ /* 0x000fc8000bf05270 */
[----:B------:R-:W-:-:S08]  /*01b0*/  UISETP.EQ.OR UP0, UPT, UR8, URZ, !UP0 ;  /* 0x0000003f0800728c */ /* 0x000fd0000c702670 */
[----:B------:R-:W-:Y:S02]  /*01c0*/  UIADD3 UR24, UR16, -0x1, URZ ;  /* 0xffffffff10187890 */ /* 0x000fe4000fffe03f */
[----:B------:R-:W-:Y:S02]  /*01d0*/  UISETP.EQ.AND UP0, UPT, UR16, URZ, UP0 ;  /* 0x0000003f1000728c */ /* 0x000fe40008702270 */
[----:B------:R-:W-:Y:S02]  /*01e0*/  UISETP.GE.U32.AND UP1, UPT, UR24, 0x2, UPT ;  /* 0x000000021800788c */ /* 0x000fe4000bf26070 */
[----:B------:R-:W-:Y:S01]  /*01f0*/  USEL UR13, URZ, 0x1, !UP0 ;  /* 0x000000013f0d7887 */ /* 0x000fe2000c000000 */
[----:B0-----:R-:W-:-:S03]  /*0200*/  ISETP.NE.AND P0, PT, R4, RZ, PT ;  /* 0x000000ff0400720c */ /* 0x001fc60003f05270 */
[----:B------:R-:W-:-:S10]  /*0210*/  USEL UR13, UR13, 0x2, UP1 ;  /* 0x000000020d0d7887 */ /* 0x000fd40008800000 */
[----:B------:R-:W-:Y:S05]  /*0220*/  @P0 BRA `(.L_x_2) ;  /* 0x0000000000480947 */ /* 0x000fea0003800000 */
[----:B------:R-:W0:Y:S01]  /*0230*/  S2UR UR9, SR_CgaCtaId ;  /* 0x00000000000979c3 */ /* 0x000e220000008800 */
[----:B------:R-:W-:Y:S01]  /*0240*/  UMOV UR4, 0x400 ;  /* 0x0000040000047882 */ /* 0x000fe20000000000 */
[----:B------:R-:W-:Y:S01]  /*0250*/  UMOV UR5, 0x1 ;  /* 0x0000000100057882 */ /* 0x000fe20000000000 */
[----:B------:R-:W-:Y:S01]  /*0260*/  UMOV UR6, 0x80 ;  /* 0x0000008000067882 */ /* 0x000fe20000000000 */
[----:B------:R-:W-:Y:S01]  /*0270*/  ELECT P0, URZ, PT ;  /* 0x00000000003f782f */ /* 0x000fe20003800000 */
[----:B------:R-:W-:-:S04]  /*0280*/  UIADD3 UR6, -UR6, 0x100000, URZ ;  /* 0x0010000006067890 */ /* 0x000fc8000fffe13f */
[----:B------:R-:W-:Y:S02]  /*0290*/  USHF.L.U32 UR7, UR6, 0xb, URZ ;  /* 0x0000000b06077899 */ /* 0x000fe4000800063f */
[----:B------:R-:W-:Y:S02]  /*02a0*/  USHF.L.U32 UR6, UR6, 0x1, URZ ;  /* 0x0000000106067899 */ /* 0x000fe4000800063f */
[----:B0-----:R-:W-:Y:S02]  /*02b0*/  ULEA UR9, UR9, UR4, 0x18 ;  /* 0x0000000409097291 */ /* 0x001fe4000f8ec03f */
[----:B------:R-:W-:-:S04]  /*02c0*/  UIADD3 UR4, -UR5, 0x100000, URZ ;  /* 0x0010000005047890 */ /* 0x000fc8000fffe13f */
[----:B------:R-:W-:Y:S02]  /*02d0*/  USHF.L.U32 UR5, UR4, 0xb, URZ ;  /* 0x0000000b04057899 */ /* 0x000fe4000800063f */
[----:B------:R-:W-:Y:S01]  /*02e0*/  USHF.L.U32 UR4, UR4, 0x1, URZ ;  /* 0x0000000104047899 */ /* 0x000fe2000800063f */
[----:B------:R-:W0:Y:S11]  /*02f0*/  FENCE.VIEW.ASYNC.S ;  /* 0x00000000000073c6 */ /* 0x000e360000000000 */
[----:B0-----:R0:W1:Y:S01]  /*0300*/  SYNCS.EXCH.64 URZ, [UR9], UR4 ;  /* 0x00000004093f75b2 */ /* 0x0010620008000100 */
[----:B------:R0:W2:Y:S01]  /*0310*/  SYNCS.EXCH.64 URZ, [UR9+0x10], UR6 ;  /* 0x00001006093f75b2 */ /* 0x0000a20008000100 */
[----:B------:R0:W3:Y:S01]  /*0320*/  SYNCS.EXCH.64 URZ, [UR9+0x8], UR4 ;  /* 0x00000804093f75b2 */ /* 0x0000e20008000100 */
[----:B------:R0:W4:Y:S01]  /*0330*/  SYNCS.EXCH.64 URZ, [UR9+0x18], UR6 ;  /* 0x00001806093f75b2 */ /* 0x0001220008000100 */
[----:B------:R-:W-:Y:S01]  /*0340*/  NOP ;  /* 0x0000000000007918 */ /* 0x000fe20000000000 */
.L_x_2:
[----:B------:R-:W5:Y:S01]  /*0350*/  SHFL.IDX PT, R4, R0, RZ, 0x1f ;  /* 0x00001fff00047589 */ /* 0x000f6200000e0000 */
[----:B------:R-:W-:Y:S01]  /*0360*/  ELECT P0, URZ, PT ;  /* 0x00000000003f782f */ /* 0x000fe20003800000 */
[----:B------:R-:W-:Y:S01]  /*0370*/  NOP ;  /* 0x0000000000007918 */ /* 0x000fe20000000000 */
[----:B------:R-:W-:Y:S01]  /*0380*/  ELECT P1, URZ, PT ;  /* 0x00000000003f782f */ /* 0x000fe20003820000 */
[----:B------:R-:W1:Y:S01]  /*0390*/  SHFL.IDX PT, R3, R0, RZ, 0x1f ;  /* 0x00001fff00037589 */ /* 0x000e6200000e0000 */
[----:B0-----:R-:W-:Y:S01]  /*03a0*/  UMOV UR4, 0x20 ;  /* 0x0000002000047882 */ /* 0x001fe20000000000 */
[----:B------:R-:W-:Y:S01]  /*03b0*/  UMOV UR12, 0x80 ;  /* 0x00000080000c7882 */ /* 0x000fe20000000000 */
[----:B------:R-:W-:Y:S01]  /*03c0*/  NOP ;  /* 0x0000000000007918 */ /* 0x000fe20000000000 */
[----:B------:R0:W0:Y:S01]  /*03d0*/  SHFL.IDX PT, R13, R2, RZ, 0x1f ;  /* 0x00001fff020d7589 */ /* 0x00002200000e0000 */
[----:B------:R-:W-:Y:S01]  /*03e0*/  ULDC.64 UR22, c[0x0][0x208] ;  /* 0x0000820000167ab9 */ /* 0x000fe20000000a00 */
[----:B-----5:R-:W-:-:S02]  /*03f0*/  ISETP.NE.OR P0, PT, R4, RZ, !P0 ;  /* 0x000000ff0400720c */ /* 0x020fc40004705670 */
[----:B-1----:R-:W-:Y:S02]  /*0400*/  ISETP.NE.OR P1, PT, R3, RZ, !P1 ;  /* 0x000000ff0300720c */ /* 0x002fe40004f25670 */
[----:B------:R-:W-:-:S04]  /*0410*/  SHF.R.S32.HI R3, RZ, 0x1f, R8 ;  /* 0x0000001fff037819 */ /* 0x000fc80000011408 */
[----:B------:R-:W-:-:S05]  /*0420*/  LEA.HI R3, R3, R8, RZ, 0x7 ;  /* 0x0000000803037211 */ /* 0x000fca00078f38ff */
[----:B------:R-:W-:Y:S01]  /*0430*/  VOTEU.ALL UP0, P0 ;  /* 0x00000000003f7886 */ /* 0x000fe20000000000 */
[----:B------:R-:W-:Y:S01]  /*0440*/  LOP3.LUT R3, R3, 0xffffff80, RZ, 0xc0, !PT ;  /* 0xffffff8003037812 */ /* 0x000fe200078ec0ff */
[----:B------:R-:W-:-:S03]  /*0450*/  VOTEU.ALL UP1, P1 ;  /* 0x00000000003f7886 */ /* 0x000fc60000820000 */
[----:B------:R-:W1:Y:S01]  /*0460*/  @!UP0 S2UR UR7, SR_CgaCtaId ;  /* 0x00000000000789c3 */ /* 0x000e620000008800 */
[----:B------:R-:W-:Y:S01]  /*0470*/  @!UP0 UMOV UR6, 0x400 ;  /* 0x0000040000068882 */ /* 0x000fe20000000000 */
[----:B------:R-:W-:-:S04]  /*0480*/  @!UP0 UIADD3 UR4, -UR4, 0x100000, URZ ;  /* 0x0010000004048890 */ /* 0x000fc8000fffe13f */
[----:B------:R-:W-:Y:S02]  /*0490*/  @!UP0 USHF.L.U32 UR5, UR4, 0xb, URZ ;  /* 0x0000000b04058899 */ /* 0x000fe4000800063f */
[----:B------:R-:W-:Y:S01]  /*04a0*/  @!UP0 USHF.L.U32 UR4, UR4, 0x1, URZ ;  /* 0x0000000104048899 */ /* 0x000fe2000800063f */
[----:B------:R-:W-:Y:S01]  /*04b0*/  IMAD.IADD R12, R8, 0x1, -R3 ;  /* 0x00000001080c7824 */ /* 0x000fe200078e0a03 */
[----:B------:R-:W-:Y:S01]  /*04c0*/  @!UP1 UMOV UR10, 0x400 ;  /* 0x00000400000a9882 */ /* 0x000fe20000000000 */
[----:B------:R-:W-:Y:S01]  /*04d0*/  VOTEU.ALL UP2, P1 ;  /* 0x00000000003f7886 */ /* 0x000fe20000840000 */
[----:B------:R-:W-:Y:S01]  /*04e0*/  VOTEU.ALL UP3, P1 ;  /* 0x00000000003f7886 */ /* 0x000fe20000860000 */
[----:B------:R-:W-:Y:S01]  /*04f0*/  VOTEU.ALL UP4, P1 ;  /* 0x00000000003f7886 */ /* 0x000fe20000880000 */
[----:B------:R-:W5:Y:S01]  /*0500*/  @!UP1 S2UR UR11, SR_CgaCtaId ;  /* 0x00000000000b99c3 */ /* 0x000f620000008800 */
[----:B------:R-:W-:Y:S01]  /*0510*/  VOTEU.ALL UP5, P1 ;  /* 0x00000000003f7886 */ /* 0x000fe200008a0000 */
[----:B------:R-:W-:Y:S01]  /*0520*/  ISETP.NE.AND P1, PT, RZ, UR16, PT ;  /* 0x00000010ff007c0c */ /* 0x000fe2000bf25270 */
[----:B-1----:R-:W-:-:S02]  /*0530*/  @!UP0 ULEA UR9, UR7, UR6, 0x18 ;  /* 0x0000000607098291 */ /* 0x002fc4000f8ec03f */
[----:B------:R-:W-:-:S04]  /*0540*/  @!UP1 UIADD3 UR6, -UR12, 0x100000, URZ ;  /* 0x001000000c069890 */ /* 0x000fc8000fffe13f */
[----:B------:R-:W-:Y:S02]  /*0550*/  @!UP1 USHF.L.U32 UR7, UR6, 0xb, URZ ;  /* 0x0000000b06079899 */ /* 0x000fe4000800063f */
[----:B------:R-:W-:Y:S01]  /*0560*/  @!UP1 USHF.L.U32 UR6, UR6, 0x1, URZ ;  /* 0x0000000106069899 */ /* 0x000fe2000800063f */
[----:B------:R-:W-:Y:S01]  /*0570*/  VOTEU.ALL UP0, P0 ;  /* 0x00000000003f7886 */ /* 0x000fe20000000000 */
[----:B-----5:R-:W-:Y:S01]  /*0580*/  @!UP1 ULEA UR10, UR11, UR10, 0x18 ;  /* 0x0000000a0b0a9291 */ /* 0x020fe2000f8ec03f */
[----:B------:R-:W-:Y:S01]  /*0590*/  VOTEU.ALL UP1, P0 ;  /* 0x00000000003f7886 */ /* 0x000fe20000020000 */
[----:B------:R-:W1:Y:S02]  /*05a0*/  FENCE.VIEW.ASYNC.S ;  /* 0x00000000000073c6 */ /* 0x000e640000000000 */
[----:B-1----:R-:W2:Y:S02]  /*05b0*/  @!UP0 SYNCS.EXCH.64 URZ, [UR9+0x50], UR4 ;  /* 0x00005004093f85b2 */ /* 0x002ea40008000100 */
[----:B------:R1:W2:Y:S01]  /*05c0*/  @!UP1 SYNCS.EXCH.64 URZ, [UR9+0x58], UR4 ;  /* 0x00005804093f95b2 */ /* 0x0002a20008000100 */
[----:B------:R-:W-:Y:S01]  /*05d0*/  NOP ;  /* 0x0000000000007918 */ /* 0x000fe20000000000 */
[----:B-1----:R-:W-:-:S02]  /*05e0*/  ULDC.64 UR4, c[0x0][0x598] ;  /* 0x0001660000047ab9 */ /* 0x002fc40000000a00 */
[----:B------:R-:W-:Y:S02]  /*05f0*/  ISETP.NE.U32.AND P0, PT, RZ, UR4, PT ;  /* 0x00000004ff007c0c */ /* 0x000fe4000bf05070 */
[----:B------:R1:W2:Y:S02]  /*0600*/  @!UP2 SYNCS.EXCH.64 URZ, [UR10+0x30], UR6 ;  /* 0x000030060a3fa5b2 */ /* 0x0002a40008000100 */
[----:B------:R-:W-:Y:S01]  /*0610*/  ISETP.NE.AND.EX P0, PT, RZ, UR5, PT, P0 ;  /* 0x00000005ff007c0c */ /* 0x000fe2000bf05300 */
[----:B------:R1:W2:Y:S01]  /*0620*/  @!UP3 SYNCS.EXCH.64 URZ, [UR10+0x38], UR6 ;  /* 0x000038060a3fb5b2 */ /* 0x0002a20008000100 */
[----:B------:R1:W2:Y:S01]  /*0630*/  @!UP4 SYNCS.EXCH.64 URZ, [UR10+0x40], UR6 ;  /* 0x000040060a3fc5b2 */ /* 0x0002a20008000100 */
[----:B------:R1:W2:Y:S01]  /*0640*/  @!UP5 SYNCS.EXCH.64 URZ, [UR10+0x48], UR6 ;  /* 0x000048060a3fd5b2 */ /* 0x0002a20008000100 */
[----:B------:R-:W-:Y:S01]  /*0650*/  NOP ;  /* 0x0000000000007918 */ /* 0x000fe20000000000 */
[----:B--234-:R-:W-:Y:S08]  /*0660*/  BAR.SYNC.DEFER_BLOCKING 0x0 ;  /* 0x0000000000007b1d */ /* 0x01cff00000010000 */
[----:B01----:R-:W-:Y:S05]  /*0670*/  @!P0 BRA `(.L_x_3) ;  /* 0x00000000001c8947 */ /* 0x003fea0003800000 */
[----:B------:R-:W0:Y:S02]  /*0680*/  LDC.64 R2, c[0x0][0x598] ;  /* 0x00016600ff027b82 */ /* 0x000e240000000a00 */
[----:B0-----:R-:W2:Y:S02]  /*0690*/  LDG.E.64 R2, desc[UR22][R2.64] ;  /* 0x0000001602027981 */ /* 0x001ea4000c1e1b00 */
[----:B--2---:R-:W-:-:S04]  /*06a0*/  ISETP.NE.U32.AND P0, PT, R2, RZ, PT ;  /* 0x000000ff0200720c */ /* 0x004fc80003f05070 */
[----:B------:R-:W-:-:S13]  /*06b0*/  ISETP.NE.AND.EX P0, PT, R3, RZ, PT, P0 ;  /* 0x000000ff0300720c */ /* 0x000fda0003f05300 */
[----:B------:R-:W-:Y:S05]  /*06c0*/  @!P0 BRA `(.L_x_3) ;  /* 0x0000000000088947 */ /* 0x000fea0003800000 */
[----:B------:R2:W5:Y:S01]  /*06d0*/  LD.E R6, desc[UR22][R2.64] ;  /* 0x0000001602067980 */ /* 0x000562000c101900 */
[----:B------:R-:W-:Y:S05]  /*06e0*/  BRA `(.L_x_4) ;  /* 0x0000000000207947 */ /* 0x000fea0003800000 */
.L_x_3:
[----:B------:R-:W-:Y:S02]  /*06f0*/  ULDC.64 UR4, c[0x0][0x588] ;  /* 0x0001620000047ab9 */ /* 0x000fe40000000a00 */
[----:B------:R-:W-:-:S04]  /*0700*/  ISETP.NE.U32.AND P0, PT, RZ, UR4, PT ;  /* 0x00000004ff007c0c */ /* 0x000fc8000bf05070 */
[----:B------:R-:W-:-:S13]  /*0710*/  ISETP.NE.AND.EX P0, PT, RZ, UR5, PT, P0 ;  /* 0x00000005ff007c0c */ /* 0x000fda000bf05300 */
[----:B------:R-:W-:Y:S05]  /*0720*/  @!P0 BRA `(.L_x_5) ;  /* 0x00000000000c8947 */ /* 0x000fea0003800000 */
[----:B------:R-:W0:Y:S02]  /*0730*/  LDC.64 R6, c[0x0][0x588] ;  /* 0x00016200ff067b82 */ /* 0x000e240000000a00 */
[----:B0-----:R1:W5:Y:S01]  /*0740*/  LDG.E R6, desc[UR22][R6.64] ;  /* 0x0000001606067981 */ /* 0x001362000c1e1900 */
[----:B------:R-:W-:Y:S05]  /*0750*/  BRA `(.L_x_4) ;  /* 0x0000000000047947 */ /* 0x000fea0003800000 */
.L_x_5:
[----:B------:R-:W0:Y:S02]  /*0760*/  LDC R6, c[0x0][0x580] ;  /* 0x00016000ff067b82 */ /* 0x000e240000000800 */
.L_x_4:
[----:B------:R-:W-:Y:S02]  /*0770*/  ULDC.64 UR4, c[0x0][0x5a0] ;  /* 0x0001680000047ab9 */ /* 0x000fe40000000a00 */
[----:B------:R-:W-:-:S04]  /*0780*/  ISETP.NE.U32.AND P0, PT, RZ, UR4, PT ;  /* 0x00000004ff007c0c */ /* 0x000fc8000bf05070 */
[----:B------:R-:W-:-:S13]  /*0790*/  ISETP.NE.AND.EX P0, PT, RZ, UR5, PT, P0 ;  /* 0x00000005ff007c0c */ /* 0x000fda000bf05300 */
[----:B------:R-:W-:Y:S05]  /*07a0*/  @!P0 BRA `(.L_x_6) ;  /* 0x00000000001c8947 */ /* 0x000fea0003800000 */
[----:B--2---:R-:W2:Y:S02]  /*07b0*/  LDC.64 R2, c[0x0][0x5a0] ;  /* 0x00016800ff027b82 */ /* 0x004ea40000000a00 */
[----:B--2---:R-:W2:Y:S02]  /*07c0*/  LDG.E.64 R2, desc[UR22][R2.64] ;  /* 0x0000001602027981 */ /* 0x004ea4000c1e1b00 */
[----:B--2---:R-:W-:-:S04]  /*07d0*/  ISETP.NE.U32.AND P0, PT, R2, RZ, PT ;  /* 0x000000ff0200720c */ /* 0x004fc80003f05070 */
[----:B------:R-:W-:-:S13]  /*07e0*/  ISETP.NE.AND.EX P0, PT, R3, RZ, PT, P0 ;  /* 0x000000ff0300720c */ /* 0x000fda0003f05300 */
[----:B------:R-:W-:Y:S05]  /*07f0*/  @!P0 BRA `(.L_x_6) ;  /* 0x0000000000088947 */ /* 0x000fea0003800000 */
[----:B-1----:R4:W5:Y:S01]  /*0800*/  LD.E R7, desc[UR22][R2.64] ;  /* 0x0000001602077980 */ /* 0x002962000c101900 */
[----:B------:R-:W-:Y:S05]  /*0810*/  BRA `(.L_x_7) ;  /* 0x0000000000207947 */ /* 0x000fea0003800000 */
.L_x_6:
[----:B------:R-:W-:Y:S02]  /*0820*/  ULDC.64 UR4, c[0x0][0x590] ;  /* 0x0001640000047ab9 */ /* 0x000fe40000000a00 */
[----:B------:R-:W-:-:S04]  /*0830*/  ISETP.NE.U32.AND P0, PT, RZ, UR4, PT ;  /* 0x00000004ff007c0c */ /* 0x000fc8000bf05070 */
[----:B------:R-:W-:-:S13]  /*0840*/  ISETP.NE.AND.EX P0, PT, RZ, UR5, PT, P0 ;  /* 0x00000005ff007c0c */ /* 0x000fda000bf05300 */
[----:B------:R-:W-:Y:S05]  /*0850*/  @!P0 BRA `(.L_x_8) ;  /* 0x00000000000c8947 */ /* 0x000fea0003800000 */
[----:B--2---:R-:W1:Y:S02]  /*0860*/  LDC.64 R2, c[0x0][0x590] ;  /* 0x00016400ff027b82 */ /* 0x004e640000000a00 */
[----:B-1----:R3:W5:Y:S01]  /*0870*/  LDG.E R7, desc[UR22][R2.64] ;  /* 0x0000001602077981 */ /* 0x002762000c1e1900 */
[----:B------:R-:W-:Y:S05]  /*0880*/  BRA `(.L_x_7) ;  /* 0x0000000000047947 */ /* 0x000fea0003800000 */
.L_x_8:
[----:B-1----:R-:W1:Y:S02]  /*0890*/  LDC R7, c[0x0][0x584] ;  /* 0x00016100ff077b82 */ /* 0x002e640000000800 */
.L_x_7:
[----:B------:R-:W0:Y:S01]  /*08a0*/  S2UR UR11, SR_CTAID.Y ;  /* 0x00000000000b79c3 */ /* 0x000e220000002600 */
[----:B------:R-:W-:Y:S01]  /*08b0*/  ULDC UR5, c[0x0][0x65c] ;  /* 0x0001970000057ab9 */ /* 0x000fe20000000800 */
[----:B------:R-:W-:Y:S01]  /*08c0*/  UISETP.NE.AND UP0, UPT, UR16, 0x2, UPT ;  /* 0x000000021000788c */ /* 0x000fe2000bf05270 */
[----:B------:R-:W-:Y:S01]  /*08d0*/  PRMT R9, RZ, 0x7610, R9 ;  /* 0x00007610ff097816 */ /* 0x000fe20000000009 */
[----:B------:R-:W-:Y:S01]  /*08e0*/  UISETP.NE.AND UP2, UPT, UR5, 0x1, UPT ;  /* 0x000000010500788c */ /* 0x000fe2000bf45270 */
[----:B------:R-:W-:Y:S02]  /*08f0*/  IMAD.MOV.U32 R5, RZ, RZ, -0x1 ;  /* 0xffffffffff057424 */ /* 0x000fe400078e00ff */
[----:B------:R-:W-:Y:S01]  /*0900*/  IMAD.MOV.U32 R4, RZ, RZ, -0x1 ;  /* 0xffffffffff047424 */ /* 0x000fe200078e00ff */
[----:B------:R-:W0:Y:S07]  /*0910*/  S2UR UR4, SR_CTAID.X ;  /* 0x00000000000479c3 */ /* 0x000e2e0000002500 */
[----:B------:R-:W-:Y:S01]  /*0920*/  @UP2 ULDC UR14, c[0x0][0x10] ;  /* 0x00000400000e2ab9 */ /* 0x000fe20000000800 */
[----:B------:R-:W-:Y:S01]  /*0930*/  @UP2 UMOV UR7, URZ ;  /* 0x0000003f00072c82 */ /* 0x000fe20008000000 */
[----:B------:R-:W-:Y:S01]  /*0940*/  @UP2 UMOV UR5, URZ ;  /* 0x0000003f00052c82 */ /* 0x000fe20008000000 */
[----:B------:R-:W-:Y:S01]  /*0950*/  @!UP2 ULDC UR10, c[0x0][0xc] ;  /* 0x00000300000aaab9 */ /* 0x000fe20000000800 */
[----:B--234-:R-:W2:Y:S01]  /*0960*/  LDC.64 R2, c[0x0][0x650] ;  /* 0x00019400ff027b82 */ /* 0x01cea20000000a00 */
[----:B0-----:R-:W-:-:S02]  /*0970*/  @UP2 UMOV UR9, UR11 ;  /* 0x0000000b00092c82 */ /* 0x001fc40008000000 */
[----:B------:R-:W-:Y:S01]  /*0980*/  @UP2 UMOV UR6, UR9 ;  /* 0x0000000900062c82 */ /* 0x000fe20008000000 */
[----:B------:R-:W-:Y:S01]  /*0990*/  @!UP2 UMOV UR9, UR11 ;  /* 0x0000000b0009ac82 */ /* 0x000fe20008000000 */
[----:B------:R-:W-:-:S03]  /*09a0*/  @UP2 UIMAD.WIDE.U32 UR14, UR4, UR14, UR6 ;  /* 0x0000000e040e22a5 */ /* 0x000fc6000f8e0006 */
[----:B------:R-:W-:Y:S01]  /*09b0*/  ULDC UR6, c[0x0][0xc] ;  /* 0x0000030000067ab9 */ /* 0x000fe20000000800 */
[----:B------:R-:W-:Y:S01]  /*09c0*/  @UP2 UIADD3 UR15, UR15, UR5, URZ ;  /* 0x000000050f0f2290 */ /* 0x000fe2000fffe03f */
[----:B------:R-:W-:Y:S02]  /*09d0*/  ULDC UR7, c[0x0][0x10] ;  /* 0x0000040000077ab9 */ /* 0x000fe40000000800 */
[----:B------:R-:W-:Y:S01]  /*09e0*/  UMOV UR5, URZ ;  /* 0x0000003f00057c82 */ /* 0x000fe20008000000 */
[----:B------:R-:W-:Y:S02]  /*09f0*/  UIMAD.WIDE.U32 UR6, UR6, UR7, URZ ;  /* 0x00000007060672a5 */ /* 0x000fe4000f8e003f */
[----:B------:R-:W-:Y:S01]  /*0a00*/  @!UP2 UIMAD.WIDE.U32 UR10, UR10, UR9, UR4 ;  /* 0x000000090a0aa2a5 */ /* 0x000fe2000f8e0004 */
[----:B------:R-:W-:Y:S02]  /*0a10*/  ULDC UR12, c[0x0][0x14] ;  /* 0x00000500000c7ab9 */ /* 0x000fe40000000800 */
[----:B------:R-:W-:-:S02]  /*0a20*/  UIMAD.WIDE.U32 UR20, UR6, UR12, URZ ;  /* 0x0000000c061472a5 */ /* 0x000fc4000f8e003f */
[----:B------:R-:W-:Y:S02]  /*0a30*/  UIMAD UR7, UR7, UR12, URZ ;  /* 0x0000000c070772a4 */ /* 0x000fe4000f8e023f */
[----:B------:R-:W-:Y:S01]  /*0a40*/  @!UP2 UMOV UR14, UR10 ;  /* 0x0000000a000eac82 */ /* 0x000fe20008000000 */
[----:B------:R-:W-:Y:S01]  /*0a50*/  @!UP2 UMOV UR15, UR11 ;  /* 0x0000000b000fac82 */ /* 0x000fe20008000000 */
[----:B------:R-:W-:Y:S02]  /*0a60*/  UIADD3 UR7, UR21, UR7, URZ ;  /* 0x0000000715077290 */ /* 0x000fe4000fffe03f */
[----:B------:R-:W-:-:S04]  /*0a70*/  UIADD3 UR6, UP1, UR14, UR20, URZ ;  /* 0x000000140e067290 */ /* 0x000fc8000ff3e03f */
[----:B------:R-:W-:Y:S02]  /*0a80*/  UIADD3.X UR10, UR15, UR7, URZ, UP1, !UPT ;  /* 0x000000070f0a7290 */ /* 0x000fe40008ffe43f */
[----:B------:R-:W-:Y:S02]  /*0a90*/  USEL UR6, UR6, UR14, !UP0 ;  /* 0x0000000e06067287 */ /* 0x000fe4000c000000 */
[----:B------:R-:W-:-:S04]  /*0aa0*/  USEL UR10, UR10, UR15, !UP0 ;  /* 0x0000000f0a0a7287 */ /* 0x000fc8000c000000 */
[----:B--2---:R-:W-:Y:S01]  /*0ab0*/  ISETP.LE.U32.AND P0, PT, R2, UR6, PT ;  /* 0x0000000602007c0c */ /* 0x004fe2000bf03070 */
[----:B------:R-:W-:Y:S02]  /*0ac0*/  IMAD.U32 R2, RZ, RZ, UR6 ;  /* 0x00000006ff027e24 */ /* 0x000fe4000f8e00ff */
[----:B------:R-:W-:-:S05]  /*0ad0*/  IMAD.U32 R0, RZ, RZ, UR10 ;  /* 0x0000000aff007e24 */ /* 0x000fca000f8e00ff */
[----:B------:R-:W-:Y:S01]  /*0ae0*/  ISETP.GE.U32.AND.EX P0, PT, R0, R3, PT, P0 ;  /* 0x000000030000720c */ /* 0x000fe20003f06100 */
[----:B------:R-:W-:Y:S02]  /*0af0*/  IMAD.U32 R3, RZ, RZ, UR10 ;  /* 0x0000000aff037e24 */ /* 0x000fe4000f8e00ff */
[----:B------:R-:W-:-:S10]  /*0b00*/  IMAD.MOV.U32 R0, RZ, RZ, -0x1 ;  /* 0xffffffffff007424 */ /* 0x000fd400078e00ff */
[----:B------:R-:W-:Y:S05]  /*0b10*/  @P0 BRA `(.L_x_9) ;  /* 0x0000000400880947 */ /* 0x000fea0003800000 */
[----:B------:R-:W-:Y:S01]  /*0b20*/  I2FP.F32.U32 R0, UR4 ;  /* 0x0000000400007c45 */ /* 0x000fe20008201000 */
[----:B------:R-:W-:Y:S01]  /*0b30*/  ULDC.64 UR18, c[0x0][0x628] ;  /* 0x00018a0000127ab9 */ /* 0x000fe20000000a00 */
[----:B------:R-:W-:Y:S01]  /*0b40*/  ULDC UR6, c[0x0][0x150] ;  /* 0x0000540000067ab9 */ /* 0x000fe20000000800 */
[----:B------:R-:W-:Y:S01]  /*0b50*/  ISETP.NE.U32.AND P0, PT, RZ, UR18, PT ;  /* 0x00000012ff007c0c */ /* 0x000fe2000bf05070 */
[----:B------:R-:W-:Y:S01]  /*0b60*/  ULDC UR25, c[0x0][0x630] ;  /* 0x00018c0000197ab9 */ /* 0x000fe20000000800 */
[----:B------:R-:W-:Y:S01]  /*0b70*/  FMUL R0, R0, UR6 ;  /* 0x0000000600007c20 */ /* 0x000fe20008400000 */
[----:B------:R-:W-:Y:S01]  /*0b80*/  R2UR UR26, R2 ;  /* 0x00000000021a72ca */ /* 0x000fe200000e0000 */
[----:B------:R-:W-:Y:S01]  /*0b90*/  ULDC UR28, c[0x0][0x154] ;  /* 0x00005500001c7ab9 */ /* 0x000fe20000000800 */
[----:B------:R-:W-:Y:S01]  /*0ba0*/  ISETP.NE.AND.EX P0, PT, RZ, UR19, PT, P0 ;  /* 0x00000013ff007c0c */ /* 0x000fe2000bf05300 */
[----:B------:R0:W2:Y:S01]  /*0bb0*/  F2I.U32.TRUNC.NTZ R4, R0 ;  /* 0x0000000000047305 */ /* 0x0000a2000020f000 */
[----:B------:R-:W-:-:S02]  /*0bc0*/  R2UR UR27, R3 ;  /* 0x00000000031b72ca */ /* 0x000fc400000e0000 */
[----:B------:R-:W-:Y:S02]  /*0bd0*/  R2UR UR10, R2 ;  /* 0x00000000020a72ca */ /* 0x000fe400000e0000 */
[----:B------:R-:W-:-:S07]  /*0be0*/  R2UR UR11, R3 ;  /* 0x00000000030b72ca */ /* 0x000fce00000e0000 */
[----:B0-----:R-:W-:Y:S08]  /*0bf0*/  @!P0 BRA `(.L_x_10) ;  /* 0x0000000000308947 */ /* 0x001ff00003800000 */
[----:B------:R-:W-:Y:S01]  /*0c00*/  R2UR UR10, R2 ;  /* 0x00000000020a72ca */ /* 0x000fe200000e0000 */
[----:B------:R-:W-:Y:S01]  /*0c10*/  ULDC UR6, c[0x0][0x634] ;  /* 0x00018d0000067ab9 */ /* 0x000fe20000000800 */
[----:B------:R-:W-:-:S11]  /*0c20*/  R2UR UR12, R3 ;  /* 0x00000000030c72ca */ /* 0x000fd600000e0000 */
[----:B------:R-:W-:-:S04]  /*0c30*/  UIADD3 UR6, UP1, UR10, UR6, URZ ;  /* 0x000000060a067290 */ /* 0x000fc8000ff3e03f */
[----:B------:R-:W-:-:S04]  /*0c40*/  UIADD3.X UR12, URZ, UR12, URZ, UP1, !UPT ;  /* 0x0000000c3f0c7290 */ /* 0x000fc80008ffe43f */
[----:B------:R-:W-:-:S04]  /*0c50*/  UIMAD.WIDE.U32 UR10, UR12, UR18, URZ ;  /* 0x000000120c0a72a5 */ /* 0x000fc8000f8e003f */
[----:B------:R-:W-:Y:S02]  /*0c60*/  UIMAD.WIDE.U32 UR14, UP1, UR6, UR19, UR10 ;  /* 0x00000013060e72a5 */ /* 0x000fe4000f82000a */
[----:B------:R-:W-:Y:S02]  /*0c70*/  UIMAD.WIDE.U32 UR10, UR6, UR18, URZ ;  /* 0x00000012060a72a5 */ /* 0x000fe4000f8e003f */
[----:B------:R-:W-:Y:S02]  /*0c80*/  UIADD3.X UR17, URZ, URZ, URZ, UP1, !UPT ;  /* 0x0000003f3f117290 */ /* 0x000fe40008ffe43f */
[----:B------:R-:W-:Y:S01]  /*0c90*/  UIADD3 URZ, UP1, UR11, UR14, URZ ;  /* 0x0000000e0b3f7290 */ /* 0x000fe2000ff3e03f */
[----:B------:R-:W-:-:S03]  /*0ca0*/  UMOV UR16, UR15 ;  /* 0x0000000f00107c82 */ /* 0x000fc60008000000 */
[----:B------:R-:W-:-:S12]  /*0cb0*/  UIMAD.WIDE.U32.X UR10, UR12, UR19, UR16, UP1 ;  /* 0x000000130c0a72a5 */ /* 0x000fd800088e0410 */
.L_x_10:
[----:B------:R-:W-:Y:S01]  /*0cc0*/  USHF.R.U64 UR5, UR10, UR25, UR11 ;  /* 0x000000190a057299 */ /* 0x000fe2000800120b */
[----:B------:R-:W-:Y:S01]  /*0cd0*/  I2FP.F32.U32 R0, UR9 ;  /* 0x0000000900007c45 */ /* 0x000fe20008201000 */
[----:B------:R-:W-:Y:S01]  /*0ce0*/  USHF.R.U32.HI UR6, URZ, UR25, UR11 ;  /* 0x000000193f067299 */ /* 0x000fe2000801160b */
[----:B--2---:R-:W-:Y:S01]  /*0cf0*/  R2UR UR16, R4 ;  /* 0x00000000041072ca */ /* 0x004fe200000e0000 */
[----:B------:R-:W-:Y:S02]  /*0d00*/  UIADD3 UR19, UP1, URZ, -UR5, URZ ;  /* 0x800000053f137290 */ /* 0x000fe4000ff3e03f */
[----:B------:R-:W-:Y:S01]  /*0d10*/  FMUL R0, R0, UR28 ;  /* 0x0000001c00007c20 */ /* 0x000fe20008400000 */
[----:B------:R-:W-:Y:S01]  /*0d20*/  ULDC.64 UR10, c[0x0][0x620] ;  /* 0x00018800000a7ab9 */ /* 0x000fe20000000a00 */
[----:B------:R-:W-:Y:S01]  /*0d30*/  UIADD3.X UR6, URZ, ~UR6, URZ, UP1, !UPT ;  /* 0x800000063f067290 */ /* 0x000fe20008ffe43f */
[----:B------:R-:W-:Y:S01]  /*0d40*/  UMOV UR14, UR26 ;  /* 0x0000001a000e7c82 */ /* 0x000fe20008000000 */
[----:B------:R-:W-:-:S02]  /*0d50*/  UMOV UR15, UR27 ;  /* 0x0000001b000f7c82 */ /* 0x000fc40008000000 */
[----:B------:R-:W-:Y:S01]  /*0d60*/  UIMAD UR6, UR6, UR10, URZ ;  /* 0x0000000a060672a4 */ /* 0x000fe2000f8e023f */
[----:B------:R-:W0:Y:S01]  /*0d70*/  F2I.U32.TRUNC.NTZ R0, R0 ;  /* 0x0000000000007305 */ /* 0x000e22000020f000 */
[----:B------:R-:W-:Y:S02]  /*0d80*/  UIMAD.WIDE.U32 UR14, UR19, UR10, UR14 ;  /* 0x0000000a130e72a5 */ /* 0x000fe4000f8e000e */
[----:B------:R-:W-:Y:S01]  /*0d90*/  UIMAD UR19, UR19, UR11, UR6 ;  /* 0x0000000b131372a4 */ /* 0x000fe2000f8e0206 */
[----:B------:R-:W-:Y:S01]  /*0da0*/  ULDC UR30, c[0x0][0x658] ;  /* 0x00019600001e7ab9 */ /* 0x000fe20000000800 */
[----:B------:R-:W-:Y:S02]  /*0db0*/  UMOV UR28, 0xffffffff ;  /* 0xffffffff001c7882 */ /* 0x000fe40000000000 */
[----:B------:R-:W-:Y:S01]  /*0dc0*/  UIADD3 UR19, UR15, UR19, URZ ;  /* 0x000000130f137290 */ /* 0x000fe2000fffe03f */
[----:B------:R-:W-:Y:S01]  /*0dd0*/  ULDC UR25, c[0x0][0x618] ;  /* 0x0001860000197ab9 */ /* 0x000fe20000000800 */
[----:B------:R-:W-:Y:S01]  /*0de0*/  ULDC.64 UR10, c[0x0][0x640] ;  /* 0x00019000000a7ab9 */ /* 0x000fe20000000a00 */
[----:B------:R-:W-:Y:S01]  /*0df0*/  USHF.L.U32 UR15, UR28, UR30, URZ ;  /* 0x0000001e1c0f7299 */ /* 0x000fe2000800063f */
[----:B------:R-:W-:Y:S01]  /*0e00*/  ISETP.NE.U32.AND P0, PT, RZ, UR10, PT ;  /* 0x0000000aff007c0c */ /* 0x000fe2000bf05070 */
[----:B------:R-:W-:-:S02]  /*0e10*/  USHF.R.U64 UR28, UR14, UR25, UR19 ;  /* 0x000000190e1c7299 */ /* 0x000fc40008001213 */
[----:B------:R-:W-:Y:S01]  /*0e20*/  USHF.R.U32.HI UR14, URZ, UR25, UR19 ;  /* 0x000000193f0e7299 */ /* 0x000fe20008011613 */
[----:B0-----:R-:W-:Y:S01]  /*0e30*/  R2UR UR18, R0 ;  /* 0x00000000001272ca */ /* 0x001fe200000e0000 */
[----:B------:R-:W-:Y:S01]  /*0e40*/  ULDC UR27, c[0x0][0x608] ;  /* 0x00018200001b7ab9 */ /* 0x000fe20000000800 */
[----:B------:R-:W-:Y:S01]  /*0e50*/  ISETP.NE.AND.EX P0, PT, RZ, UR11, PT, P0 ;  /* 0x0000000bff007c0c */ /* 0x000fe2000bf05300 */
[----:B------:R-:W-:Y:S02]  /*0e60*/  USHF.R.U64 UR32, UR28, UR27, UR14 ;  /* 0x0000001b1c207299 */ /* 0x000fe4000800120e */
[----:B------:R-:W-:Y:S01]  /*0e70*/  USHF.R.U32.HI UR14, URZ, UR27, UR14 ;  /* 0x0000001b3f0e7299 */ /* 0x000fe2000801160e */
[----:B------:R-:W-:Y:S01]  /*0e80*/  UMOV UR26, 0x1 ;  /* 0x00000001001a7882 */ /* 0x000fe20000000000 */
[----:B------:R-:W-:Y:S02]  /*0e90*/  UIADD3 UR16, -UR16, URZ, URZ ;  /* 0x0000003f10107290 */ /* 0x000fe4000fffe13f */
[----:B------:R-:W-:-:S02]  /*0ea0*/  USHF.R.U64 UR33, UR32, UR30, UR14 ;  /* 0x0000001e20217299 */ /* 0x000fc4000800120e */
[----:B------:R-:W-:Y:S01]  /*0eb0*/  USHF.L.U32 UR25, UR26, UR30, URZ ;  /* 0x0000001e1a197299 */ /* 0x000fe2000800063f */
[----:B------:R-:W-:Y:S01]  /*0ec0*/  ULDC UR17, c[0x0][0x144] ;  /* 0x0000510000117ab9 */ /* 0x000fe20000000800 */
[----:B------:R-:W-:Y:S01]  /*0ed0*/  ULDC UR6, c[0x0][0x600] ;  /* 0x0001800000067ab9 */ /* 0x000fe20000000800 */
[----:B------:R-:W-:Y:S02]  /*0ee0*/  ULOP3.LUT UR26, URZ, UR15, URZ, 0x33, !UPT ;  /* 0x0000000f3f1a7292 */ /* 0x000fe4000f8e333f */
[----:B------:R-:W-:Y:S02]  /*0ef0*/  USHF.R.U32.HI UR15, URZ, UR30, UR14 ;  /* 0x0000001e3f0f7299 */ /* 0x000fe4000801160e */
[----:B------:R-:W-:Y:S02]  /*0f00*/  UIADD3 UR12, UR6, -0x1, URZ ;  /* 0xffffffff060c7890 */ /* 0x000fe4000fffe03f */
[----:B------:R-:W-:Y:S02]  /*0f10*/  UIADD3 UR29, -UR18, URZ, URZ ;  /* 0x0000003f121d7290 */ /* 0x000fe4000fffe13f */
[----:B------:R-:W-:Y:S01]  /*0f20*/  UIMAD UR4, UR17, UR16, UR4 ;  /* 0x00000010110472a4 */ /* 0x000fe2000f8e0204 */
[----:B------:R-:W-:Y:S01]  /*0f30*/  ULDC UR34, c[0x0][0x148] ;  /* 0x0000520000227ab9 */ /* 0x000fe20000000800 */
[----:B------:R-:W-:Y:S01]  /*0f40*/  ULDC UR30, c[0x0][0x648] ;  /* 0x00019200001e7ab9 */ /* 0x000fe20000000800 */
[----:B------:R-:W-:Y:S01]  /*0f50*/  ULDC UR31, c[0x0][0x638] ;  /* 0x00018e00001f7ab9 */ /* 0x000fe20000000800 */
[----:B------:R-:W-:Y:S01]  /*0f60*/  UMOV UR14, UR33 ;  /* 0x00000021000e7c82 */ /* 0x000fe20008000000 */
[----:B------:R-:W-:Y:S07]  /*0f70*/  @!P0 BRA `(.L_x_11) ;  /* 0x0000000000308947 */ /* 0x000fee0003800000 */
[----:B------:R-:W-:Y:S02]  /*0f80*/  ULDC UR18, c[0x0][0x64c] ;  /* 0x0001930000127ab9 */ /* 0x000fe40000000800 */
        /* <DEDUP_REMOVED lines=8> */
[----:B------:R-:W-:-:S07]  /*1010*/  UIMAD.WIDE.U32.X UR10, UR27, UR11, UR18, UP1 ;  /* 0x0000000b1b0a72a5 */ /* 0x000fce00088e0412 */
[----:B------:R-:W-:Y:S01]  /*1020*/  UMOV UR14, UR10 ;  /* 0x0000000a000e7c82 */ /* 0x000fe20008000000 */
[----:B------:R-:W-:-:S05]  /*1030*/  UMOV UR15, UR11 ;  /* 0x0000000b000f7c82 */ /* 0x000fca0008000000 */
.L_x_11:
[----:B------:R-:W-:Y:S01]  /*1040*/  USHF.R.U64 UR10, UR14, UR30, UR15 ;  /* 0x0000001e0e0a7299 */ /* 0x000fe2000800120f */
[----:B------:R-:W-:Y:S01]  /*1050*/  IMAD.MOV.U32 R9, RZ, RZ, 0x1 ;  /* 0x00000001ff097424 */ /* 0x000fe200078e00ff */
[----:B------:R-:W-:Y:S01]  /*1060*/  @UP2 UIMAD UR4, UR34, UR29, UR9 ;  /* 0x0000001d220422a4 */ /* 0x000fe2000f8e0209 */
[----:B------:R-:W-:Y:S01]  /*1070*/  IMAD.U32 R0, RZ, RZ, UR5 ;  /* 0x00000005ff007e24 */ /* 0x000fe2000f8e00ff */
[----:B------:R-:W-:Y:S02]  /*1080*/  ULOP3.LUT UR26, UR32, UR26, URZ, 0xc0, !UPT ;  /* 0x0000001a201a7292 */ /* 0x000fe4000f8ec03f */
[----:B------:R-:W-:Y:S02]  /*1090*/  UIADD3 UR9, -UR10, URZ, URZ ;  /* 0x0000003f0a097290 */ /* 0x000fe4000fffe13f */
[----:B------:R-:W-:Y:S02]  /*10a0*/  ULOP3.LUT UR12, UR28, UR12, URZ, 0xc0, !UPT ;  /* 0x0000000c1c0c7292 */ /* 0x000fe4000f8ec03f */
[----:B------:R-:W-:-:S02]  /*10b0*/  UIMAD UR25, UR25, UR10, UR26 ;  /* 0x0000000a191972a4 */ /* 0x000fc4000f8e021a */
[----:B------:R-:W-:Y:S01]  /*10c0*/  UIMAD UR9, UR9, UR31, UR33 ;  /* 0x0000001f090972a4 */ /* 0x000fe2000f8e0221 */
[----:B------:R-:W-:Y:S02]  /*10d0*/  ULDC UR10, c[0x0][0x610] ;  /* 0x00018400000a7ab9 */ /* 0x000fe40000000800 */
[----:B------:R-:W-:Y:S02]  /*10e0*/  UIMAD UR4, UR25, UR10, UR4 ;  /* 0x0000000a190472a4 */ /* 0x000fe4000f8e0204 */
[----:B------:R-:W-:-:S04]  /*10f0*/  UIMAD UR9, UR9, UR6, UR12 ;  /* 0x00000006090972a4 */ /* 0x000fc8000f8e020c */
[----:B------:R-:W-:Y:S02]  /*1100*/  USEL UR6, UR9, UR4, !UP2 ;  /* 0x0000000409067287 */ /* 0x000fe4000d000000 */
[----:B------:R-:W-:-:S04]  /*1110*/  USEL UR4, UR4, UR9, !UP2 ;  /* 0x0000000904047287 */ /* 0x000fc8000d000000 */
[----:B------:R-:W-:Y:S02]  /*1120*/  IMAD.U32 R4, RZ, RZ, UR6 ;  /* 0x00000006ff047e24 */ /* 0x000fe4000f8e00ff */
[----:B------:R-:W-:-:S07]  /*1130*/  IMAD.U32 R5, RZ, RZ, UR4 ;  /* 0x00000004ff057e24 */ /* 0x000fce000f8e00ff */
.L_x_9:
[----:B------:R-:W-:Y:S02]  /*1140*/  ULDC UR4, c[0x0][0x28c] ;  /* 0x0000a30000047ab9 */ /* 0x000fe40000000800 */
[----:B------:R-:W-:-:S04]  /*1150*/  UIADD3 UR4, UR4, 0x3f, URZ ;  /* 0x0000003f04047890 */ /* 0x000fc8000fffe03f */
[----:B------:R-:W-:-:S04]  /*1160*/  USHF.R.S32.HI UR5, URZ, 0x1f, UR4 ;  /* 0x0000001f3f057899 */ /* 0x000fc80008011404 */
[----:B------:R-:W-:-:S04]  /*1170*/  ULEA.HI UR5, UR5, UR4, URZ, 0x6 ;  /* 0x0000000405057291 */ /* 0x000fc8000f8f303f */
[----:B------:R-:W-:Y:S01]  /*1180*/  USHF.R.S32.HI UR14, URZ, 0x6, UR5 ;  /* 0x000000063f0e7899 */ /* 0x000fe20008011405 */
[----:B------:R-:W-:Y:S11]  /*1190*/  @!P1 BRA `(.L_x_12) ;  /* 0x0000006c00a89947 */ /* 0x000ff60003800000 */
[----:B------:R-:W-:-:S06]  /*11a0*/  UISETP.GT.U32.AND UP1, UPT, UR24, 0x1, UPT ;  /* 0x000000011800788c */ /* 0x000fcc000bf24070 */
[----:B------:R-:W-:-:S13]  /*11b0*/  PLOP3.LUT P0, PT, PT, PT, UP1, 0x80, 0x0 ;  /* 0x000000000000781c */ /* 0x000fda0003f0f018 */
[----:B------:R-:W-:Y:S05]  /*11c0*/  @P0 EXIT ;  /* 0x000000000000094d */ /* 0x000fea0003800000 */
.L_x_13:
[----:B------:R-:W-:-:S08]  /*11d0*/  NOP ;  /* 0x0000000000007918 */ /* 0x000fd00000000000 */
[----:B------:R-:W0:Y:S02]  /*11e0*/  USETMAXREG.TRY_ALLOC.CTAPOOL UP1, 0xe8 ;  /* 0x000000e8000079c8 */ /* 0x000e240008020600 */
[----:B0-----:R-:W-:-:S13]  /*11f0*/  PLOP3.LUT P0, PT, PT, PT, UP1, 0x80, 0x0 ;  /* 0x000000000000781c */ /* 0x001fda0003f0f018 */
[----:B------:R-:W-:Y:S05]  /*1200*/  @!P0 BRA `(.L_x_13) ;  /* 0xfffffffc00f08947 */ /* 0x000fea000383ffff */
[----:B------:R-:W-:-:S13]  /*1210*/  LOP3.LUT P0, RZ, R9, 0xff, RZ, 0xc0, !PT ;  /* 0x000000ff09ff7812 */ /* 0x000fda000780c0ff */
[----:B------:R-:W-:Y:S05]  /*1220*/  @!P0 EXIT ;  /* 0x000000000000894d */ /* 0x000fea0003800000 */
[----:B------:R-:W0:Y:S01]  /*1230*/  S2UR UR5, SR_CgaCtaId ;  /* 0x00000000000579c3 */ /* 0x000e220000008800 */
[----:B------:R-:W-:Y:S01]  /*1240*/  SHF.R.S32.HI R9, RZ, 0x1f, R12 ;  /* 0x0000001fff097819 */ /* 0x000fe2000001140c */
[----:B------:R-:W-:Y:S01]  /*1250*/  VIADD R10, R13, 0xffffffff ;  /* 0xffffffff0d0a7836 */ /* 0x000fe20000000000 */
[----:B------:R-:W-:Y:S01]  /*1260*/  UMOV UR8, 0x400 ;  /* 0x0000040000087882 */ /* 0x000fe20000000000 */
[----:B------:R-:W-:Y:S01]  /*1270*/  USHF.R.U32.HI UR4, URZ, 0x1, UR14 ;  /* 0x000000013f047899 */ /* 0x000fe2000801160e */
[CC--:B------:R-:W-:Y:S01]  /*1280*/  LEA.HI R8, R9.reuse, R12.reuse, RZ, 0x2 ;  /* 0x0000000c09087211 */ /* 0x0c0fe200078f10ff */
[----:B------:R-:W-:Y:S01]  /*1290*/  ULOP3.LUT UR9, UR14, 0x1, URZ, 0xc0, !UPT ;  /* 0x000000010e097892 */ /* 0x000fe2000f8ec03f */
[----:B------:R-:W-:Y:S01]  /*12a0*/  LEA.HI R9, R9, R12, RZ, 0x5 ;  /* 0x0000000c09097211 */ /* 0x000fe200078f28ff */
[----:B------:R-:W-:Y:S01]  /*12b0*/  UISETP.LT.AND UP1, UPT, UR14, 0x1, UPT ;  /* 0x000000010e00788c */ /* 0x000fe2000bf21270 */
[--C-:B------:R-:W-:Y:S01]  /*12c0*/  SHF.R.S32.HI R14, RZ, 0x2, R8.reuse ;  /* 0x00000002ff0e7819 */ /* 0x100fe20000011408 */
[----:B------:R-:W-:Y:S01]  /*12d0*/  ULOP3.LUT UR4, UR4, 0x1, URZ, 0xc0, !UPT ;  /* 0x0000000104047892 */ /* 0x000fe2000f8ec03f */
[----:B------:R-:W-:Y:S01]  /*12e0*/  SHF.R.S32.HI R15, RZ, 0x1f, R8 ;  /* 0x0000001fff0f7819 */ /* 0x000fe20000011408 */
[----:B------:R-:W-:Y:S01]  /*12f0*/  ULDC UR6, c[0x0][0x284] ;  /* 0x0000a10000067ab9 */ /* 0x000fe20000000800 */
[----:B------:R-:W-:Y:S01]  /*1300*/  LOP3.LUT R11, R8, 0xfffffffc, RZ, 0xc0, !PT ;  /* 0xfffffffc080b7812 */ /* 0x000fe200078ec0ff */
[----:B------:R-:W-:Y:S01]  /*1310*/  USEL UR9, UR9, URZ, !UP0 ;  /* 0x0000003f09097287 */ /* 0x000fe2000c000000 */
[----:B------:R-:W-:Y:S01]  /*1320*/  LEA.HI R15, R15, R14, RZ, 0x3 ;  /* 0x0000000e0f0f7211 */ /* 0x000fe200078f18ff */
[----:B------:R-:W-:Y:S01]  /*1330*/  USEL UR10, UR14, 0x1, UP1 ;  /* 0x000000010e0a7887 */ /* 0x000fe20008800000 */
[----:B------:R-:W-:Y:S01]  /*1340*/  ISETP.NE.AND P0, PT, R10, RZ, PT ;  /* 0x000000ff0a00720c */ /* 0x000fe20003f05270 */
[----:B------:R-:W-:Y:S01]  /*1350*/  IMAD.IADD R12, R12, 0x1, -R11 ;  /* 0x000000010c0c7824 */ /* 0x000fe200078e0a0b */
[----:B------:R-:W-:Y:S01]  /*1360*/  LOP3.LUT R15, R15, 0xfffffff8, RZ, 0xc0, !PT ;  /* 0xfffffff80f0f7812 */ /* 0x000fe200078ec0ff */
[----:B------:R-:W-:Y:S01]  /*1370*/  IMAD.SHL.U32 R10, R10, 0x8, RZ ;  /* 0x000000080a0a7824 */ /* 0x000fe200078e00ff */
[----:B------:R-:W-:Y:S01]  /*1380*/  SHF.R.S32.HI R11, RZ, 0x5, R9 ;  /* 0x00000005ff0b7819 */ /* 0x000fe20000011409 */
[----:B------:R-:W-:Y:S01]  /*1390*/  UISETP.EQ.U32.AND UP0, UPT, UR4, 0x1, !UP0 ;  /* 0x000000010400788c */ /* 0x000fe2000c702070 */
[----:B------:R-:W-:Y:S01]  /*13a0*/  SEL R144, RZ, 0x1, P0 ;  /* 0x00000001ff907807 */ /* 0x000fe20000000000 */
[----:B0-----:R-:W-:Y:S01]  /*13b0*/  ULEA UR8, UR5, UR8, 0x18 ;  /* 0x0000000805087291 */ /* 0x001fe2000f8ec03f */
[----:B------:R-:W-:Y:S01]  /*13c0*/  IMAD.IADD R8, R14, 0x1, -R15 ;  /* 0x000000010e087824 */ /* 0x000fe200078e0a0f */
[----:B------:R-:W-:Y:S01]  /*13d0*/  LOP3.LUT R10, R10, 0x8, RZ, 0xc0, !PT ;  /* 0x000000080a0a7812 */ /* 0x000fe200078ec0ff */
[----:B------:R-:W-:-:S02]  /*13e0*/  ULOP3.LUT UR25, UR13, 0x1, URZ, 0xfc, !UPT ;  /* 0x000000010d197892 */ /* 0x000fc4000f8efc3f */
[----:B------:R-:W-:Y:S01]  /*13f0*/  UIADD3 UR30, UR8, 0x30, URZ ;  /* 0x00000030081e7890 */ /* 0x000fe2000fffe03f */
[--C-:B------:R-:W-:Y:S01]  /*1400*/  SHF.R.S32.HI R9, RZ, 0x1f, R8.reuse ;  /* 0x0000001fff097819 */ /* 0x100fe20000011408 */
[C-C-:B------:R-:W-:Y:S01]  /*1410*/  IMAD R15, R11.reuse, -0x10, -R8.reuse ;  /* 0xfffffff00b0f7824 */ /* 0x140fe200078e0a08 */
[C---:B------:R-:W-:Y:S01]  /*1420*/  LOP3.LUT R145, R10.reuse, 0x8, RZ, 0x3c, !PT ;  /* 0x000000080a917812 */ /* 0x040fe200078e3cff */
[----:B------:R-:W-:Y:S01]  /*1430*/  UIADD3 UR10, -UR10, UR14, URZ ;  /* 0x0000000e0a0a7290 */ /* 0x000fe2000fffe13f */
[----:B------:R-:W-:Y:S01]  /*1440*/  LOP3.LUT R14, R10, 0x18, RZ, 0x3c, !PT ;  /* 0x000000180a0e7812 */ /* 0x000fe200078e3cff */
[----:B------:R-:W-:Y:S01]  /*1450*/  IMAD.WIDE R8, R11, 0x10, R8 ;  /* 0x000000100b087825 */ /* 0x000fe200078e0208 */
[----:B------:R-:W-:Y:S01]  /*1460*/  LEA R13, R13, UR30, 0x3 ;  /* 0x0000001e0d0d7c11 */ /* 0x000fe2000f8e18ff */
[----:B------:R-:W-:Y:S02]  /*1470*/  USEL UR11, URZ, 0x1, !UP0 ;  /* 0x000000013f0b7887 */ /* 0x000fe4000c000000 */
[----:B------:R-:W-:-:S10]  /*1480*/  VIADD R15, R15, UR6 ;  /* 0x000000060f0f7c36 */ /* 0x000fd40008000000 */
.L_x_168:
[----:B------:R-:W-:Y:S01]  /*1490*/  SHF.L.U32 R10, R144, 0x1f, RZ ;  /* 0x0000001f900a7819 */ /* 0x000fe200000006ff */
[----:B------:R-:W0:Y:S01]  /*14a0*/  LDC R11, c[0x0][0x28c] ;  /* 0x0000a300ff0b7b82 */ /* 0x000e220000000800 */
[----:B------:R-:W-:Y:S01]  /*14b0*/  UMOV UR4, URZ ;  /* 0x0000003f00047c82 */ /* 0x000fe20008000000 */
[----:B------:R-:W-:Y:S01]  /*14c0*/  UMOV UR12, UR9 ;  /* 0x00000009000c7c82 */ /* 0x000fe20008000000 */
[----:B--2---:R-:W2:Y:S01]  /*14d0*/  SYNCS.PHASECHK.TRANS64.TRYWAIT P0, [R13+URZ+-0x8], R10 ;  /* 0xfffff80a0d0075a7 */ /* 0x004ea2000800017f */
[----:B0-----:R-:W-:Y:S01]  /*14e0*/  ISETP.GE.AND P1, PT, R11, 0x1, PT ;  /* 0x000000010b00780c */ /* 0x001fe20003f26270 */
[----:B--23--:R-:W-:-:S12]  /*14f0*/  @!P0 BRA `(.L_x_14) ;  /* 0x0000007800788947 */ /* 0x00cfd80003800000 */
.L_x_188:
[----:B------:R-:W-:Y:S01]  /*1500*/  UMOV UR5, URZ ;  /* 0x0000003f00057c82 */ /* 0x000fe20008000000 */
[----:B------:R-:W-:Y:S01]  /*1510*/  UMOV UR6, URZ ;  /* 0x0000003f00067c82 */ /* 0x000fe20008000000 */
[----:B------:R-:W-:Y:S02]  /*1520*/  CS2R R18, SRZ ;  /* 0x0000000000127805 */ /* 0x000fe4000001ff00 */
[----:B------:R-:W-:Y:S02]  /*1530*/  CS2R R16, SRZ ;  /* 0x0000000000107805 */ /* 0x000fe4000001ff00 */
[----:B------:R-:W-:Y:S02]  /*1540*/  CS2R R20, SRZ ;  /* 0x0000000000147805 */ /* 0x000fe4000001ff00 */
[----:B------:R-:W-:Y:S02]  /*1550*/  CS2R R22, SRZ ;  /* 0x0000000000167805 */ /* 0x000fe4000001ff00 */
[----:B------:R-:W-:-:S02]  /*1560*/  CS2R R88, SRZ ;  /* 0x0000000000587805 */ /* 0x000fc4000001ff00 */
[----:B------:R-:W-:Y:S02]  /*1570*/  CS2R R90, SRZ ;  /* 0x00000000005a7805 */ /* 0x000fe4000001ff00 */
        /* <DEDUP_REMOVED lines=25> */
[----:B------:R-:W-:Y:S01]  /*1710*/  CS2R R142, SRZ ;  /* 0x00000000008e7805 */ /* 0x000fe2000001ff00 */
[----:B------:R-:W-:Y:S01]  /*1720*/  IMAD.U32 R147, RZ, RZ, UR11 ;  /* 0x0000000bff937e24 */ /* 0x000fe2000f8e00ff */
        /* <DEDUP_REMOVED lines=31> */
[----:B------:R-:W-:Y:S01]  /*1920*/  CS2R R86, SRZ ;  /* 0x0000000000567805 */ /* 0x000fe2000001ff00 */
[----:B------:R-:W-:Y:S06]  /*1930*/  @!P1 BRA `(.L_x_15) ;  /* 0x00000008003c9947 */ /* 0x000fec0003800000 */
[----:B------:R-:W-:-:S06]  /*1940*/  UISETP.NE.AND UP0, UPT, UR25, 0x3, UPT ;  /* 0x000000031900788c */ /* 0x000fcc000bf05270 */
[----:B------:R-:W-:-:S13]  /*1950*/  PLOP3.LUT P1, PT, PT, PT, UP0, 0x80, 0x0 ;  /* 0x000000000000781c */ /* 0x000fda0003f2f008 */
[----:B------:R-:W-:Y:S05]  /*1960*/  @!P1 BRA `(.L_x_16) ;  /* 0x0000000000049947 */ /* 0x000fea0003800000 */
[----:B------:R-:W-:Y:S01]  /*1970*/  BPT.TRAP 0x1 ;  /* 0x000000040000795c */ /* 0x000fe20000300000 */
.L_x_16:
[----:B------:R-:W-:Y:S01]  /*1980*/  ULEA UR4, UR9, UR8, 0x3 ;  /* 0x0000000809047291 */ /* 0x000fe2000f8e183f */
[----:B0-----:R-:W-:-:S05]  /*1990*/  IMAD.U32 R10, RZ, RZ, UR11 ;  /* 0x0000000bff0a7e24 */ /* 0x001fca000f8e00ff */
[----:B------:R-:W-:-:S04]  /*19a0*/  SHF.L.U32 R10, R10, 0x1f, RZ ;  /* 0x0000001f0a0a7819 */ /* 0x000fc800000006ff */
[----:B------:R0:W2:Y:S01]  /*19b0*/  SYNCS.PHASECHK.TRANS64.TRYWAIT P0, [UR4], R10 ;  /* 0x0000000aff0075a7 */ /* 0x0000a20008000144 */
[----:B------:R-:W-:Y:S05]  /*19c0*/  @!P1 BRA `(.L_x_17) ;  /* 0x0000000000049947 */ /* 0x000fea0003800000 */
[----:B------:R-:W-:Y:S01]  /*19d0*/  BPT.TRAP 0x1 ;  /* 0x000000040000795c */ /* 0x000fe20000300000 */
.L_x_17:
[----:B--2---:R-:W-:Y:S05]  /*19e0*/  @P0 BRA `(.L_x_18) ;  /* 0x0000000000080947 */ /* 0x004fea0003800000 */
[----:B------:R-:W2:Y:S02]  /*19f0*/  SYNCS.PHASECHK.TRANS64.TRYWAIT P0, [UR4], R10 ;  /* 0x0000000aff0075a7 */ /* 0x000ea40008000144 */
[----:B--2---:R-:W-:Y:S05]  /*1a00*/  @!P0 BRA `(.L_x_19) ;  /* 0x0000007400488947 */ /* 0x004fea0003800000 */
.L_x_18:
[----:B------:R-:W-:Y:S01]  /*1a10*/  UIADD3 UR4, UR8, 0x100, URZ ;  /* 0x0000010008047890 */ /* 0x000fe2000fffe03f */
[----:B------:R-:W-:Y:S01]  /*1a20*/  WARPGROUP.ARRIVE ;  /* 0x00000000000079c5 */ /* 0x000fe20000000000 */
[----:B------:R-:W-:Y:S01]  /*1a30*/  UIADD3 UR5, UR8, 0x2100, URZ ;  /* 0x0000210008057890 */ /* 0x000fe2000fffe03f */
[----:B------:R-:W-:Y:S01]  /*1a40*/  CS2R R18, SRZ ;  /* 0x0000000000127805 */ /* 0x000fe2000001ff00 */
[----:B------:R-:W-:Y:S01]  /*1a50*/  USHF.R.U32.HI UR4, URZ, 0x4, UR4 ;  /* 0x000000043f047899 */ /* 0x000fe20008011604 */
[----:B------:R-:W-:Y:S01]  /*1a60*/  CS2R R16, SRZ ;  /* 0x0000000000107805 */ /* 0x000fe2000001ff00 */
[----:B------:R-:W-:Y:S01]  /*1a70*/  USHF.R.U32.HI UR5, URZ, 0x4, UR5 ;  /* 0x000000043f057899 */ /* 0x000fe20008011605 */
[----:B------:R-:W-:Y:S01]  /*1a80*/  CS2R R20, SRZ ;  /* 0x0000000000147805 */ /* 0x000fe2000001ff00 */
[----:B------:R-:W-:Y:S01]  /*1a90*/  ULOP3.LUT UR4, UR4, 0x3fff, URZ, 0xc0, !UPT ;  /* 0x00003fff04047892 */ /* 0x000fe2000f8ec03f */
[----:B------:R-:W-:Y:S01]  /*1aa0*/  CS2R R22, SRZ ;  /* 0x0000000000167805 */ /* 0x000fe2000001ff00 */
[----:B------:R-:W-:Y:S01]  /*1ab0*/  ULOP3.LUT UR5, UR5, 0x3fff, URZ, 0xc0, !UPT ;  /* 0x00003fff05057892 */ /* 0x000fe2000f8ec03f */
[----:B------:R-:W-:Y:S01]  /*1ac0*/  CS2R R88, SRZ ;  /* 0x0000000000587805 */ /* 0x000fe2000001ff00 */
[----:B------:R-:W-:Y:S01]  /*1ad0*/  ULOP3.LUT UR4, UR4, 0x10000, URZ, 0xfc, !UPT ;  /* 0x0001000004047892 */ /* 0x000fe2000f8efc3f */
[----:B------:R-:W-:Y:S01]  /*1ae0*/  CS2R R90, SRZ ;  /* 0x00000000005a7805 */ /* 0x000fe2000001ff00 */
[----:B------:R-:W-:Y:S01]  /*1af0*/  ULOP3.LUT UR5, UR5, 0x10000, URZ, 0xfc, !UPT ;  /* 0x0001000005057892 */ /* 0x000fe2000f8efc3f */
[----:B------:R-:W-:Y:S01]  /*1b00*/  CS2R R92, SRZ ;  /* 0x00000000005c7805 */ /* 0x000fe2000001ff00 */
[----:B------:R-:W-:Y:S01]  /*1b10*/  ULEA UR16, UR9, UR4, 0x8 ;  /* 0x0000000409107291 */ /* 0x000fe2000f8e403f */
[----:B------:R-:W-:Y:S01]  /*1b20*/  CS2R R94, SRZ ;  /* 0x00000000005e7805 */ /* 0x000fe2000001ff00 */
[----:B------:R-:W-:Y:S01]  /*1b30*/  ULEA UR18, UR9, UR5, 0x9 ;  /* 0x0000000509127291 */ /* 0x000fe2000f8e483f */
[----:B------:R-:W-:Y:S01]  /*1b40*/  CS2R R96, SRZ ;  /* 0x0000000000607805 */ /* 0x000fe2000001ff00 */
[----:B------:R-:W-:Y:S01]  /*1b50*/  UMOV UR17, 0x80000020 ;  /* 0x8000002000117882 */ /* 0x000fe20000000000 */
[----:B------:R-:W-:Y:S01]  /*1b60*/  UMOV UR19, 0x80000020 ;  /* 0x8000002000137882 */ /* 0x000fe20000000000 */
[----:B------:R-:W-:Y:S01]  /*1b70*/  ULDC UR5, c[0x0][0x50c] ;  /* 0x0001430000057ab9 */ /* 0x000fe20000000800 */
[----:B------:R-:W-:Y:S01]  /*1b80*/  UMOV UR4, 0x2 ;  /* 0x0000000200047882 */ /* 0x000fe20000000000 */
[----:B------:R-:W-:Y:S01]  /*1b90*/  UISETP.NE.AND UP0, UPT, UR5, 0x2, UPT ;  /* 0x000000020500788c */ /* 0x000fe2000bf05270 */
[----:B------:R-:W-:-:S02]  /*1ba0*/  CS2R R98, SRZ ;  /* 0x0000000000627805 */ /* 0x000fc4000001ff00 */
[----:B------:R-:W-:Y:S01]  /*1bb0*/  CS2R R100, SRZ ;  /* 0x0000000000647805 */ /* 0x000fe2000001ff00 */
[----:B------:R-:W-:Y:S01]  /*1bc0*/  QGMMA.64x128x32.F32.E4M3.E4M3 R24, gdesc[UR16], RZ, !UPT ;  /* 0x01e00000101879f3 */ /* 0x000fe2000c7008ff */
[----:B------:R-:W-:Y:S01]  /*1bd0*/  USEL UR5, URZ, 0x1, UP0 ;  /* 0x000000013f057887 */ /* 0x000fe20008000000 */
[----:B------:R-:W-:Y:S01]  /*1be0*/  CS2R R102, SRZ ;  /* 0x0000000000667805 */ /* 0x000fe2000001ff00 */
[----:B------:R-:W-:Y:S01]  /*1bf0*/  UIADD3 UR16, UR16, 0x2, URZ ;  /* 0x0000000210107890 */ /* 0x000fe2000fffe03f */
[----:B------:R-:W-:Y:S01]  /*1c00*/  CS2R R104, SRZ ;  /* 0x0000000000687805 */ /* 0x000fe2000001ff00 */
[----:B------:R-:W-:Y:S01]  /*1c10*/  UIADD3 UR18, UR18, 0x2, URZ ;  /* 0x0000000212127890 */ /* 0x000fe2000fffe03f */
[----:B------:R-:W-:Y:S02]  /*1c20*/  CS2R R106, SRZ ;  /* 0x00000000006a7805 */ /* 0x000fe4000001ff00 */
[----:B------:R-:W-:Y:S01]  /*1c30*/  ISETP.NE.AND P0, PT, RZ, UR5, PT ;  /* 0x00000005ff007c0c */ /* 0x000fe2000bf05270 */
[----:B------:R-:W-:Y:S01]  /*1c40*/  UMOV UR17, 0x80000020 ;  /* 0x8000002000117882 */ /* 0x000fe20000000000 */
[----:B------:R-:W-:Y:S01]  /*1c50*/  UMOV UR19, 0x80000020 ;  /* 0x8000002000137882 */ /* 0x000fe20000000000 */
        /* <DEDUP_REMOVED lines=18> */
[----:B------:R-:W-:Y:S01]  /*1d80*/  QGMMA.64x128x32.F32.E4M3.E4M3 R24, gdesc[UR16], R24, gsb0 ;  /* 0x01e00000101879f3 */ /* 0x000fe20008000818 */
[----:B------:R-:W-:Y:S05]  /*1d90*/  @!P0 BRA `(.L_x_20) ;  /* 0x0000000400088947 */ /* 0x000fea0003800000 */
[----:B------:R-:W-:Y:S02]  /*1da0*/  WARPGROUP.DEPBAR.LE gsb0, 0x0 ;  /* 0x00008000000079c5 */ /* 0x000fe40000010000 */
[----:B------:R-:W-:-:S01]  /*1db0*/  FADD R143, RZ, R24 ;  /* 0x00000018ff8f7221 */ /* 0x000fc20000000000 */
[----:B------:R-:W-:Y:S01]  /*1dc0*/  FADD R142, RZ, R25 ;  /* 0x00000019ff8e7221 */ /* 0x000fe20000000000 */
        /* <DEDUP_REMOVED lines=62> */
[----:B------:R-:W-:-:S06]  /*21b0*/  UMOV UR4, URZ ;  /* 0x0000003f00047c82 */ /* 0x000fcc0008000000 */
.L_x_20:
[----:B------:R-:W-:-:S04]  /*21c0*/  UIADD3 UR12, UR9, 0x1, URZ ;  /* 0x00000001090c7890 */ /* 0x000fc8000fffe03f */
[----:B------:R-:W-:-:S04]  /*21d0*/  UISETP.NE.AND UP0, UPT, UR12, 0x2, UPT ;  /* 0x000000020c00788c */ /* 0x000fc8000bf05270 */
[----:B------:R-:W-:Y:S02]  /*21e0*/  USEL UR6, URZ, 0x1, UP0 ;  /* 0x000000013f067887 */ /* 0x000fe40008000000 */
[----:B------:R-:W-:Y:S02]  /*21f0*/  USEL UR12, UR12, URZ, UP0 ;  /* 0x0000003f0c0c7287 */ /* 0x000fe40008000000 */
[----:B------:R-:W-:-:S06]  /*2200*/  ULOP3.LUT UR6, UR11, UR6, URZ, 0x3c, !UPT ;  /* 0x000000060b067292 */ /* 0x000fcc000f8e3c3f */
[----:B------:R-:W-:Y:S01]  /*2210*/  IMAD.U32 R147, RZ, RZ, UR6 ;  /* 0x00000006ff937e24 */ /* 0x000fe2000f8e00ff */
[----:B------:R-:W-:-:S06]  /*2220*/  UMOV UR6, 0x1 ;  /* 0x0000000100067882 */ /* 0x000fcc0000000000 */
.L_x_15:
[----:B------:R-:W-:-:S06]  /*2230*/  UISETP.GE.AND UP0, UPT, UR10, 0x1, UPT ;  /* 0x000000010a00788c */ /* 0x000fcc000bf06270 */
[----:B------:R-:W-:-:S13]  /*2240*/  PLOP3.LUT P0, PT, PT, PT, UP0, 0x80, 0x0 ;  /* 0x000000000000781c */ /* 0x000fda0003f0f008 */
[----:B------:R-:W-:Y:S05]  /*2250*/  @!P0 BRA `(.L_x_21) ;  /* 0x00000008000c8947 */ /* 0x000fea0003800000 */
[----:B0-2---:R-:W-:Y:S01]  /*2260*/  IMAD.U32 R10, RZ, RZ, UR10 ;  /* 0x0000000aff0a7e24 */ /* 0x005fe2000f8e00ff */
[----:B------:R-:W-:Y:S01]  /*2270*/  UMOV UR15, UR9 ;  /* 0x00000009000f7c82 */ /* 0x000fe20008000000 */
[----:B------:R-:W-:-:S05]  /*2280*/  ULDC UR24, c[0x0][0x50c] ;  /* 0x0001430000187ab9 */ /* 0x000fca0000000800 */
.L_x_29:
[----:B------:R-:W-:-:S06]  /*2290*/  UISETP.NE.AND UP0, UPT, UR25, 0x3, UPT ;  /* 0x000000031900788c */ /* 0x000fcc000bf05270 */
[----:B------:R-:W-:-:S13]  /*22a0*/  PLOP3.LUT P1, PT, PT, PT, UP0, 0x80, 0x0 ;  /* 0x000000000000781c */ /* 0x000fda0003f2f008 */
[----:B0-2---:R-:W-:Y:S05]  /*22b0*/  @!P1 BRA `(.L_x_22) ;  /* 0x0000000000049947 */ /* 0x005fea0003800000 */
[----:B------:R-:W-:Y:S01]  /*22c0*/  BPT.TRAP 0x1 ;  /* 0x000000040000795c */ /* 0x000fe20000300000 */
.L_x_22:
[----:B------:R-:W-:Y:S01]  /*22d0*/  ULEA UR16, UR12, UR8, 0x3 ;  /* 0x000000080c107291 */ /* 0x000fe2000f8e183f */
[----:B------:R-:W-:-:S08]  /*22e0*/  SHF.L.U32 R11, R147, 0x1f, RZ ;  /* 0x0000001f930b7819 */ /* 0x000fd000000006ff */
[----:B------:R0:W2:Y:S01]  /*22f0*/  SYNCS.PHASECHK.TRANS64.TRYWAIT P0, [UR16], R11 ;  /* 0x0000000bff0075a7 */ /* 0x0000a20008000150 */
[----:B------:R-:W-:Y:S05]  /*2300*/  @!P1 BRA `(.L_x_23) ;  /* 0x0000000000049947 */ /* 0x000fea0003800000 */
[----:B------:R-:W-:Y:S01]  /*2310*/  BPT.TRAP 0x1 ;  /* 0x000000040000795c */ /* 0x000fe20000300000 */
.L_x_23:
[----:B--2---:R-:W-:Y:S05]  /*2320*/  @P0 BRA `(.L_x_24) ;  /* 0x0000000000080947 */ /* 0x004fea0003800000 */
[----:B------:R-:W2:Y:S02]  /*2330*/  SYNCS.PHASECHK.TRANS64.TRYWAIT P0, [UR16], R11 ;  /* 0x0000000bff0075a7 */ /* 0x000ea40008000150 */
[----:B--2---:R-:W-:Y:S05]  /*2340*/  @!P0 BRA `(.L_x_25) ;  /* 0x0000006c00108947 */ /* 0x004fea0003800000 */
.L_x_24:
[----:B------:R-:W-:Y:S01]  /*2350*/  UIADD3 UR16, UR8, 0x100, URZ ;  /* 0x0000010008107890 */ /* 0x000fe2000fffe03f */
[----:B------:R-:W-:Y:S01]  /*2360*/  WARPGROUP.ARRIVE ;  /* 0x00000000000079c5 */ /* 0x000fe20000000000 */
[----:B------:R-:W-:Y:S02]  /*2370*/  UIADD3 UR17, UR8, 0x2100, URZ ;  /* 0x0000210008117890 */ /* 0x000fe4000fffe03f */
[----:B------:R-:W-:Y:S02]  /*2380*/  USHF.R.U32.HI UR16, URZ, 0x4, UR16 ;  /* 0x000000043f107899 */ /* 0x000fe40008011610 */
[----:B------:R-:W-:Y:S02]  /*2390*/  USHF.R.U32.HI UR17, URZ, 0x4, UR17 ;  /* 0x000000043f117899 */ /* 0x000fe40008011611 */
[----:B------:R-:W-:Y:S02]  /*23a0*/  UISETP.NE.AND UP0, UPT, UR5, URZ, UPT ;  /* 0x0000003f0500728c */ /* 0x000fe4000bf05270 */
[----:B------:R-:W-:-:S02]  /*23b0*/  ULOP3.LUT UR16, UR16, 0x3fff, URZ, 0xc0, !UPT ;  /* 0x00003fff10107892 */ /* 0x000fc4000f8ec03f */
[----:B------:R-:W-:Y:S02]  /*23c0*/  ULOP3.LUT UR17, UR17, 0x3fff, URZ, 0xc0, !UPT ;  /* 0x00003fff11117892 */ /* 0x000fe4000f8ec03f */
[----:B------:R-:W-:Y:S02]  /*23d0*/  USEL UR6, UR6, URZ, !UP0 ;  /* 0x0000003f06067287 */ /* 0x000fe4000c000000 */
[----:B------:R-:W-:Y:S02]  /*23e0*/  ULOP3.LUT UR16, UR16, 0x10000, URZ, 0xfc, !UPT ;  /* 0x0001000010107892 */ /* 0x000fe4000f8efc3f */
[----:B------:R-:W-:Y:S02]  /*23f0*/  ULOP3.LUT UR17, UR17, 0x10000, URZ, 0xfc, !UPT ;  /* 0x0001000011117892 */ /* 0x000fe4000f8efc3f */
[----:B------:R-:W-:Y:S02]  /*2400*/  UISETP.NE.U32.AND UP0, UPT, UR6, URZ, UPT ;  /* 0x0000003f0600728c */ /* 0x000fe4000bf05070 */
[----:B------:R-:W-:-:S02]  /*2410*/  ULEA UR16, UR12, UR16, 0x8 ;  /* 0x000000100c107291 */ /* 0x000fc4000f8e403f */
[----:B------:R-:W-:Y:S01]  /*2420*/  ULEA UR18, UR12, UR17, 0x9 ;  /* 0x000000110c127291 */ /* 0x000fe2000f8e483f */
[----:B------:R-:W-:Y:S02]  /*2430*/  UMOV UR19, 0x80000020 ;  /* 0x8000002000137882 */ /* 0x000fe40000000000 */
[----:B------:R-:W-:Y:S01]  /*2440*/  UMOV UR17, 0x80000020 ;  /* 0x8000002000117882 */ /* 0x000fe20000000000 */
[----:B------:R-:W-:-:S05]  /*2450*/  UIADD3 UR4, UR4, 0x2, URZ ;  /* 0x0000000204047890 */ /* 0x000fca000fffe03f */
[----:B------:R-:W-:Y:S01]  /*2460*/  QGMMA.64x128x32.F32.E4M3.E4M3 R24, gdesc[UR16], R24, UP0 ;  /* 0x01e00000101879f3 */ /* 0x000fe2000bf00818 */
[----:B------:R-:W-:Y:S02]  /*2470*/  UIADD3 UR16, UR16, 0x2, URZ ;  /* 0x0000000210107890 */ /* 0x000fe4000fffe03f */
[----:B------:R-:W-:Y:S01]  /*2480*/  UIADD3 UR18, UR18, 0x2, URZ ;  /* 0x0000000212127890 */ /* 0x000fe2000fffe03f */
[----:B------:R-:W-:Y:S01]  /*2490*/  UMOV UR17, 0x80000020 ;  /* 0x8000002000117882 */ /* 0x000fe20000000000 */
[----:B------:R-:W-:Y:S01]  /*24a0*/  UMOV UR19, 0x80000020 ;  /* 0x8000002000137882 */ /* 0x000fe20000000000 */
[----:B------:R-:W-:-:S04]  /*24b0*/  UISETP.NE.AND UP0, UPT, UR4, UR24, UPT ;  /* 0x000000180400728c */ /* 0x000fc8000bf05270 */
[----:B------:R-:W-:-:S06]  /*24c0*/  USEL UR5, URZ, 0x1, UP0 ;  /* 0x000000013f057887 */ /* 0x000fcc0008000000 */
[----:B------:R-:W-:Y:S01]  /*24d0*/  ISETP.NE.AND P0, PT, RZ, UR5, PT ;  /* 0x00000005ff007c0c */ /* 0x000fe2000bf05270 */
[----:B------:R-:W-:Y:S03]  /*24e0*/  QGMMA.64x128x32.F32.E4M3.E4M3 R24, gdesc[UR16], R24, gsb0 ;  /* 0x01e00000101879f3 */ /* 0x000fe60008000818 */
[----:B------:R-:W-:-:S09]  /*24f0*/  WARPGROUP.DEPBAR.LE gsb0, 0x1 ;  /* 0x00008000000079c5 */ /* 0x000fd20000010100 */
[----:B------:R-:W-:Y:S05]  /*2500*/  @!P0 BRA `(.L_x_26) ;  /* 0x0000000400088947 */ /* 0x000fea0003800000 */
[----:B------:R-:W-:Y:S02]  /*2510*/  WARPGROUP.DEPBAR.LE gsb0, 0x0 ;  /* 0x00008000000079c5 */ /* 0x000fe40000010000 */
[----:B------:R-:W-:-:S01]  /*2520*/  FADD R143, R24, R143 ;  /* 0x0000008f188f7221 */ /* 0x000fc20000000000 */
[----:B------:R-:W-:Y:S01]  /*2530*/  FADD R142, R25, R142 ;  /* 0x0000008e198e7221 */ /* 0x000fe20000000000 */
        /* <DEDUP_REMOVED lines=62> */
[----:B------:R-:W-:-:S06]  /*2920*/  UMOV UR4, URZ ;  /* 0x0000003f00047c82 */ /* 0x000fcc0008000000 */
.L_x_26:
[----:B------:R-:W-:Y:S05]  /*2930*/  @!P1 BRA `(.L_x_27) ;  /* 0x0000000000049947 */ /* 0x000fea0003800000 */
[----:B------:R-:W-:Y:S01]  /*2940*/  BPT.TRAP 0x1 ;  /* 0x000000040000795c */ /* 0x000fe20000300000 */
.L_x_27:
[----:B------:R-:W-:Y:S02]  /*2950*/  UISETP.GT.U32.AND UP0, UPT, UR13, 0x1, UPT ;  /* 0x000000010d00788c */ /* 0x000fe4000bf04070 */
[----:B------:R-:W-:-:S04]  /*2960*/  ULEA UR6, UR15, UR8, 0x3 ;  /* 0x000000080f067291 */ /* 0x000fc8000f8e183f */
[----:B------:R-:W-:Y:S01]  /*2970*/  UIADD3 UR6, UR6, 0x10, URZ ;  /* 0x0000001006067890 */ /* 0x000fe2000fffe03f */
[----:B------:R-:W-:-:S03]  /*2980*/  PLOP3.LUT P0, PT, PT, PT, UP0, 0x80, 0x0 ;  /* 0x000000000000781c */ /* 0x000fc60003f0f008 */
[----:B------:R-:W-:-:S09]  /*2990*/  UPRMT UR6, URZ, 0x654, UR6 ;  /* 0x000006543f067896 */ /* 0x000fd20008000006 */
[----:B------:R-:W-:Y:S01]  /*29a0*/  SYNCS.ARRIVE.TRANS64.RED.A1T0 RZ, [UR6], RZ ;  /* 0x000000ffffff79a7 */ /* 0x000fe20008100406 */
[----:B------:R-:W-:Y:S05]  /*29b0*/  @P0 BRA `(.L_x_28) ;  /* 0x0000000000040947 */ /* 0x000fea0003800000 */
[----:B------:R-:W-:Y:S01]  /*29c0*/  BPT.TRAP 0x1 ;  /* 0x000000040000795c */ /* 0x000fe20000300000 */
.L_x_28:
[----:B------:R-:W-:Y:S01]  /*29d0*/  UIADD3 UR12, UR12, 0x1, URZ ;  /* 0x000000010c0c7890 */ /* 0x000fe2000fffe03f */
[C---:B------:R-:W-:Y:S01]  /*29e0*/  ISETP.GT.AND P0, PT, R10.reuse, 0x1, PT ;  /* 0x000000010a00780c */ /* 0x040fe20003f04270 */
[----:B------:R-:W-:Y:S01]  /*29f0*/  UIADD3 UR15, UR15, 0x1, URZ ;  /* 0x000000010f0f7890 */ /* 0x000fe2000fffe03f */
[----:B------:R-:W-:Y:S01]  /*2a00*/  VIADD R10, R10, 0xffffffff ;  /* 0xffffffff0a0a7836 */ /* 0x000fe20000000000 */
[----:B------:R-:W-:Y:S02]  /*2a10*/  UISETP.NE.AND UP0, UPT, UR12, 0x2, UPT ;  /* 0x000000020c00788c */ /* 0x000fe4000bf05270 */
[----:B------:R-:W-:Y:S02]  /*2a20*/  UISETP.NE.AND UP1, UPT, UR15, 0x2, UPT ;  /* 0x000000020f00788c */ /* 0x000fe4000bf25270 */
[----:B------:R-:W-:Y:S02]  /*2a30*/  USEL UR6, URZ, 0x1, UP0 ;  /* 0x000000013f067887 */ /* 0x000fe40008000000 */
[----:B------:R-:W-:-:S02]  /*2a40*/  USEL UR12, UR12, URZ, UP0 ;  /* 0x0000003f0c0c7287 */ /* 0x000fc40008000000 */
[----:B------:R-:W-:Y:S02]  /*2a50*/  USEL UR15, UR15, URZ, UP1 ;  /* 0x0000003f0f0f7287 */ /* 0x000fe40008800000 */
[----:B------:R-:W-:Y:S01]  /*2a60*/  LOP3.LUT R147, R147, UR6, RZ, 0x3c, !PT ;  /* 0x0000000693937c12 */ /* 0x000fe2000f8e3cff */
[----:B------:R-:W-:Y:S01]  /*2a70*/  UMOV UR6, 0x1 ;  /* 0x0000000100067882 */ /* 0x000fe20000000000 */
[----:B------:R-:W-:Y:S08]  /*2a80*/  @P0 BRA `(.L_x_29) ;  /* 0xfffffff800000947 */ /* 0x000ff0000383ffff */
.L_x_21:
[----:B------:R-:W-:-:S04]  /*2a90*/  UISETP.NE.AND UP0, UPT, UR4, URZ, UPT ;  /* 0x0000003f0400728c */ /* 0x000fc8000bf05270 */
[----:B------:R-:W-:-:S06]  /*2aa0*/  USEL UR4, URZ, 0x1, !UP0 ;  /* 0x000000013f047887 */ /* 0x000fcc000c000000 */
[----:B------:R-:W-:-:S13]  /*2ab0*/  ISETP.NE.AND P0, PT, RZ, UR4, PT ;  /* 0x00000004ff007c0c */ /* 0x000fda000bf05270 */
[----:B------:R-:W-:Y:S05]  /*2ac0*/  @!P0 BRA `(.L_x_30) ;  /* 0x0000000400048947 */ /* 0x000fea0003800000 */
[----:B------:R-:W-:Y:S02]  /*2ad0*/  WARPGROUP.DEPBAR.LE gsb0, 0x0 ;  /* 0x00008000000079c5 */ /* 0x000fe40000010000 */
[----:B------:R-:W-:Y:S01]  /*2ae0*/  FADD R143, R24, R143 ;  /* 0x0000008f188f7221 */ /* 0x000fe20000000000 */
        /* <DEDUP_REMOVED lines=62> */
[----:B------:R-:W-:-:S07]  /*2ed0*/  FADD R18, R18, R87 ;  /* 0x0000005712127221 */ /* 0x000fce0000000000 */
.L_x_30:
[----:B------:R-:W-:Y:S01]  /*2ee0*/  ULDC UR6, c[0x0][0x28c] ;  /* 0x0000a30000067ab9 */ /* 0x000fe20000000800 */
[----:B------:R3:W-:Y:S01]  /*2ef0*/  SYNCS.ARRIVE.TRANS64.A1T0 RZ, [R145+UR30], RZ ;  /* 0x000000ff91ff79a7 */ /* 0x0007e2000810001e */
[----:B------:R-:W-:Y:S01]  /*2f00*/  UISETP.GE.AND UP0, UPT, UR6, 0x1, UPT ;  /* 0x000000010600788c */ /* 0x000fe2000bf06270 */
[----:B------:R-:W-:-:S05]  /*2f10*/  WARPGROUP.DEPBAR.LE gsb0, 0x0 ;  /* 0x00008000000079c5 */ /* 0x000fca0000010000 */
[----:B------:R-:W-:-:S13]  /*2f20*/  PLOP3.LUT P0, PT, PT, PT, UP0, 0x80, 0x0 ;  /* 0x000000000000781c */ /* 0x000fda0003f0f008 */
[----:B---3--:R-:W-:Y:S05]  /*2f30*/  @!P0 BRA `(.L_x_31) ;  /* 0x0000000000388947 */ /* 0x008fea0003800000 */
[----:B------:R-:W-:-:S06]  /*2f40*/  UISETP.NE.AND UP0, UPT, UR25, 0x3, UPT ;  /* 0x000000031900788c */ /* 0x000fcc000bf05270 */
[----:B------:R-:W-:-:S13]  /*2f50*/  PLOP3.LUT P0, PT, PT, PT, UP0, 0x80, 0x0 ;  /* 0x000000000000781c */ /* 0x000fda0003f0f008 */
[----:B------:R-:W-:Y:S05]  /*2f60*/  @!P0 BRA `(.L_x_32) ;  /* 0x0000000000048947 */ /* 0x000fea0003800000 */
[----:B------:R-:W-:Y:S01]  /*2f70*/  BPT.TRAP 0x1 ;  /* 0x000000040000795c */ /* 0x000fe20000300000 */
.L_x_32:
[----:B------:R-:W-:Y:S02]  /*2f80*/  UIADD3 UR4, UR10, UR9, URZ ;  /* 0x000000090a047290 */ /* 0x000fe4000fffe03f */
[----:B------:R-:W-:Y:S02]  /*2f90*/  UISETP.GT.U32.AND UP0, UPT, UR13, 0x1, UPT ;  /* 0x000000010d00788c */ /* 0x000fe4000bf04070 */
[----:B------:R-:W-:-:S04]  /*2fa0*/  USHF.L.U32 UR4, UR4, 0x3, URZ ;  /* 0x0000000304047899 */ /* 0x000fc8000800063f */
[----:B------:R-:W-:Y:S01]  /*2fb0*/  ULOP3.LUT UR4, UR4, 0x8, URZ, 0xc0, !UPT ;  /* 0x0000000804047892 */ /* 0x000fe2000f8ec03f */
[----:B------:R-:W-:-:S03]  /*2fc0*/  PLOP3.LUT P0, PT, PT, PT, UP0, 0x80, 0x0 ;  /* 0x000000000000781c */ /* 0x000fc60003f0f008 */
[----:B------:R-:W-:-:S04]  /*2fd0*/  UIADD3 UR4, UR8, 0x10, UR4 ;  /* 0x0000001008047890 */ /* 0x000fc8000fffe004 */
[----:B------:R-:W-:-:S09]  /*2fe0*/  UPRMT UR4, URZ, 0x654, UR4 ;  /* 0x000006543f047896 */ /* 0x000fd20008000004 */
[----:B------:R-:W-:Y:S01]  /*2ff0*/  SYNCS.ARRIVE.TRANS64.RED.A1T0 RZ, [UR4], RZ ;  /* 0x000000ffffff79a7 */ /* 0x000fe20008100404 */
[----:B------:R-:W-:Y:S05]  /*3000*/  @P0 BRA `(.L_x_31) ;  /* 0x0000000000040947 */ /* 0x000fea0003800000 */
[----:B------:R-:W-:Y:S01]  /*3010*/  BPT.TRAP 0x1 ;  /* 0x000000040000795c */ /* 0x000fe20000300000 */
.L_x_31:
[----:B0-2---:R-:W-:Y:S01]  /*3020*/  SHF.L.U32 R10, R144, 0x1f, RZ ;  /* 0x0000001f900a7819 */ /* 0x005fe200000006ff */
[----:B------:R-:W-:Y:S01]  /*3030*/  ULEA UR12, UR14, UR9, 0x1 ;  /* 0x000000090e0c7291 */ /* 0x000fe2000f8e083f */
[----:B------:R-:W0:Y:S01]  /*3040*/  LDC R29, c[0x0][0x288] ;  /* 0x0000a200ff1d7b82 */ /* 0x000e220000000800 */
[----:B------:R-:W-:Y:S01]  /*3050*/  UIADD3 UR4, UR6, 0x7e, URZ ;  /* 0x0000007e06047890 */ /* 0x000fe2000fffe03f */
[----:B------:R-:W-:Y:S01]  /*3060*/  IMAD.SHL.U32 R24, R12, 0x2, RZ ;  /* 0x000000020c187824 */ /* 0x000fe200078e00ff */
[----:B------:R-:W-:Y:S02]  /*3070*/  USHF.R.U32.HI UR5, URZ, 0x1, UR12 ;  /* 0x000000013f057899 */ /* 0x000fe4000801160c */
[----:B------:R-:W-:Y:S02]  /*3080*/  UISETP.GT.U32.AND UP0, UPT, UR12, 0x1, UPT ;  /* 0x000000010c00788c */ /* 0x000fe4000bf04070 */
[----:B------:R-:W-:Y:S01]  /*3090*/  ULOP3.LUT UR5, UR5, 0x1, URZ, 0xc0, !UPT ;  /* 0x0000000105057892 */ /* 0x000fe2000f8ec03f */
[----:B------:R-:W2:Y:S01]  /*30a0*/  SYNCS.PHASECHK.TRANS64.TRYWAIT P0, [R13+URZ+0x8], R10 ;  /* 0x0000080a0d0075a7 */ /* 0x000ea2000800017f */
[----:B------:R-:W-:Y:S01]  /*30b0*/  UISETP.LT.U32.AND UP0, UPT, UR4, 0x7f, UP0 ;  /* 0x0000007f0400788c */ /* 0x000fe20008701070 */
[----:B------:R-:W-:Y:S01]  /*30c0*/  SHF.R.S32.HI R25, RZ, 0x1f, R24 ;  /* 0x0000001fff197819 */ /* 0x000fe20000011418 */
[----:B------:R-:W-:-:S02]  /*30d0*/  UISETP.NE.U32.AND UP1, UPT, UR5, 0x1, UPT ;  /* 0x000000010500788c */ /* 0x000fc4000bf25070 */
[----:B------:R-:W-:Y:S02]  /*30e0*/  USEL UR5, URZ, 0x1, !UP0 ;  /* 0x000000013f057887 */ /* 0x000fe4000c000000 */
[----:B------:R-:W-:-:S04]  /*30f0*/  UISETP.GT.U32.AND UP1, UPT, UR4, 0x7e, !UP1 ;  /* 0x0000007e0400788c */ /* 0x000fc8000cf24070 */
[----:B------:R-:W-:-:S04]  /*3100*/  USEL UR4, URZ, 0x1, !UP1 ;  /* 0x000000013f047887 */ /* 0x000fc8000c800000 */
[----:B------:R-:W-:Y:S01]  /*3110*/  ULOP3.LUT UR11, UR4, UR11, UR5, 0x96, !UPT ;  /* 0x0000000b040b7292 */ /* 0x000fe2000f8e9605 */
[----:B0-2---:R-:W-:Y:S11]  /*3120*/  @!P0 BRA `(.L_x_33) ;  /* 0x0000005c00b08947 */ /* 0x005ff60003800000 */
.L_x_189:
[----:B------:R-:W-:Y:S01]  /*3130*/  IMAD.SHL.U32 R28, R5, 0x40, RZ ;  /* 0x00000040051c7824 */ /* 0x000fe200078e00ff */
[----:B------:R-:W-:Y:S01]  /*3140*/  ULDC UR6, c[0x0][0x284] ;  /* 0x0000a10000067ab9 */ /* 0x000fe20000000800 */
[----:B------:R-:W-:Y:S01]  /*3150*/  IMAD.SHL.U32 R32, R4, 0x80, RZ ;  /* 0x0000008004207824 */ /* 0x000fe200078e00ff */
[----:B------:R-:W-:Y:S01]  /*3160*/  SHF.R.S32.HI R34, RZ, 0x1f, R0 ;  /* 0x0000001fff227819 */ /* 0x000fe20000011400 */
[----:B------:R-:W-:Y:S01]  /*3170*/  ULDC.64 UR4, c[0x0][0x5d0] ;  /* 0x0001740000047ab9 */ /* 0x000fe20000000a00 */
[----:B------:R-:W-:Y:S01]  /*3180*/  ISETP.GE.AND P0, PT, R28, UR6, PT ;  /* 0x000000061c007c0c */ /* 0x000fe2000bf06270 */
[----:B0-----:R-:W-:Y:S01]  /*3190*/  IMAD.WIDE.U32 R10, R0, UR4, R24 ;  /* 0x00000004000a7c25 */ /* 0x001fe2000f8e0018 */
[----:B------:R-:W-:Y:S01]  /*31a0*/  SHF.R.S32.HI R33, RZ, 0x1f, R32 ;  /* 0x0000001fff217819 */ /* 0x000fe20000011420 */
[----:B------:R-:W-:Y:S01]  /*31b0*/  ULOP3.LUT UR9, UR9, 0x1, URZ, 0xc0, !UPT ;  /* 0x0000000109097892 */ /* 0x000fe2000f8ec03f */
[----:B------:R-:W-:Y:S01]  /*31c0*/  ISETP.GE.OR P0, PT, R32, R29, P0 ;  /* 0x0000001d2000720c */ /* 0x000fe20000706670 */
[----:B------:R-:W-:Y:S01]  /*31d0*/  IMAD R27, R34, UR4, RZ ;  /* 0x00000004221b7c24 */ /* 0x000fe2000f8e02ff */
[----:B------:R-:W-:-:S03]  /*31e0*/  IADD3 R10, P1, R32, R10, RZ ;  /* 0x0000000a200a7210 */ /* 0x000fc60007f3e0ff */
[----:B------:R-:W-:-:S05]  /*31f0*/  IMAD R27, R0, UR5, R27 ;  /* 0x00000005001b7c24 */ /* 0x000fca000f8e021b */
[----:B------:R-:W-:-:S03]  /*3200*/  IADD3.X R11, R33, R11, R27, P1, !PT ;  /* 0x0000000b210b7210 */ /* 0x000fc60000ffe41b */
[----:B------:R-:W-:Y:S05]  /*3210*/  @P0 BRA `(.L_x_34) ;  /* 0x0000004400b80947 */ /* 0x000fea0003800000 */
[----:B------:R-:W0:Y:S01]  /*3220*/  LDC.64 R30, c[0x0][0x5c8] ;  /* 0x00017200ff1e7b82 */ /* 0x000e220000000a00 */
[----:B------:R-:W-:Y:S01]  /*3230*/  IMAD.WIDE R26, R5, 0x40, R8 ;  /* 0x00000040051a7825 */ /* 0x000fe200078e0208 */
[----:B------:R-:W-:Y:S01]  /*3240*/  ULDC.64 UR4, c[0x0][0x5c0] ;  /* 0x0001700000047ab9 */ /* 0x000fe20000000a00 */
[----:B------:R-:W-:Y:S02]  /*3250*/  BSSY B0, `(.L_x_34) ;  /* 0x000046a000007945 */ /* 0x000fe40003800000 */
[----:B------:R-:W-:Y:S02]  /*3260*/  IMAD R29, R12, -0x2, R29 ;  /* 0xfffffffe0c1d7824 */ /* 0x000fe400078e021d */
[----:B------:R-:W-:Y:S02]  /*3270*/  IMAD.IADD R35, R15, 0x1, -R28 ;  /* 0x000000010f237824 */ /* 0x000fe400078e0a1c */
[----:B------:R-:W-:Y:S02]  /*3280*/  IMAD.IADD R28, R29, 0x1, -R32 ;  /* 0x000000011d1c7824 */ /* 0x000fe400078e0a20 */
[----:B0-----:R-:W-:-:S02]  /*3290*/  IMAD R4, R27, R30, RZ ;  /* 0x0000001e1b047224 */ /* 0x001fc400078e02ff */
[----:B------:R-:W-:-:S04]  /*32a0*/  IMAD.WIDE.U32 R10, R26, R30, R10 ;  /* 0x0000001e1a0a7225 */ /* 0x000fc800078e000a */
[----:B------:R-:W-:Y:S01]  /*32b0*/  IMAD R5, R26, R31, R4 ;  /* 0x0000001f1a057224 */ /* 0x000fe200078e0204 */
[----:B------:R-:W-:Y:S02]  /*32c0*/  LEA R4, P0, R30, R10, 0x3 ;  /* 0x0000000a1e047211 */ /* 0x000fe400078018ff */
[----:B------:R-:W-:Y:S01]  /*32d0*/  IADD3 R10, P1, R10, UR4, RZ ;  /* 0x000000040a0a7c10 */ /* 0x000fe2000ff3e0ff */
[----:B------:R-:W-:Y:S01]  /*32e0*/  IMAD.IADD R11, R11, 0x1, R5 ;  /* 0x000000010b0b7824 */ /* 0x000fe200078e0205 */
[----:B------:R-:W-:-:S04]  /*32f0*/  IADD3 R4, P2, R4, UR4, RZ ;  /* 0x0000000404047c10 */ /* 0x000fc8000ff5e0ff */
[----:B------:R-:W-:Y:S02]  /*3300*/  LEA.HI.X R5, R30, R11, R31, 0x3, P0 ;  /* 0x0000000b1e057211 */ /* 0x000fe400000f1c1f */
[----:B-1---5:R-:W-:Y:S02]  /*3310*/  FSETP.NEU.AND P0, PT, R7, RZ, PT ;  /* 0x000000ff0700720b */ /* 0x022fe40003f0d000 */
[----:B------:R-:W-:Y:S02]  /*3320*/  IADD3.X R11, R11, UR5, RZ, P1, !PT ;  /* 0x000000050b0b7c10 */ /* 0x000fe40008ffe4ff */
[----:B------:R-:W-:-:S09]  /*3330*/  IADD3.X R5, R5, UR5, RZ, P2, !PT ;  /* 0x0000000505057c10 */ /* 0x000fd200097fe4ff */
[----:B------:R-:W-:Y:S05]  /*3340*/  @!P0 BRA `(.L_x_35) ;  /* 0x0000003400608947 */ /* 0x000fea0003800000 */
[----:B------:R-:W-:Y:S01]  /*3350*/  ULDC.64 UR4, c[0x0][0x5b8] ;  /* 0x00016e0000047ab9 */ /* 0x000fe20000000a00 */
[----:B------:R-:W-:Y:S01]  /*3360*/  ULDC.64 UR16, c[0x0][0x5a8] ;  /* 0x00016a0000107ab9 */ /* 0x000fe20000000a00 */
[----:B------:R-:W-:Y:S01]  /*3370*/  IMAD.WIDE.U32 R24, R0, UR4, R24 ;  /* 0x0000000400187c25 */ /* 0x000fe2000f8e0018 */
[----:B------:R-:W-:Y:S03]  /*3380*/  BSSY B1, `(.L_x_36) ;  /* 0x0000010000017945 */ /* 0x000fe60003800000 */
[----:B------:R-:W-:Y:S01]  /*3390*/  IMAD R29, R34, UR4, RZ ;  /* 0x00000004221d7c24 */ /* 0x000fe2000f8e02ff */
[----:B------:R-:W-:-:S03]  /*33a0*/  IADD3 R30, P0, R32, R24, RZ ;  /* 0x00000018201e7210 */ /* 0x000fc60007f1e0ff */
[----:B------:R-:W-:Y:S01]  /*33b0*/  IMAD R29, R0, UR5, R29 ;  /* 0x00000005001d7c24 */ /* 0x000fe2000f8e021d */
[----:B------:R-:W-:Y:S01]  /*33c0*/  ULDC.64 UR4, c[0x0][0x5b0] ;  /* 0x00016c0000047ab9 */ /* 0x000fe20000000a00 */
[----:B------:R-:W-:-:S03]  /*33d0*/  PRMT R0, RZ, 0x7610, R0 ;  /* 0x00007610ff007816 */ /* 0x000fc60000000000 */
[----:B------:R-:W-:Y:S01]  /*33e0*/  IADD3.X R31, R33, R25, R29, P0, !PT ;  /* 0x00000019211f7210 */ /* 0x000fe200007fe41d */
[----:B------:R-:W-:Y:S01]  /*33f0*/  IMAD R29, R27, UR4, RZ ;  /* 0x000000041b1d7c24 */ /* 0x000fe2000f8e02ff */
[----:B------:R-:W-:Y:S01]  /*3400*/  ISETP.GE.AND P0, PT, R35, 0x1, PT ;  /* 0x000000012300780c */ /* 0x000fe20003f06270 */
[----:B------:R-:W-:-:S03]  /*3410*/  IMAD.WIDE.U32 R24, R26, UR4, R30 ;  /* 0x000000041a187c25 */ /* 0x000fc6000f8e001e */
[----:B------:R-:W-:Y:S01]  /*3420*/  ISETP.LT.OR P2, PT, R28, 0x1, !P0 ;  /* 0x000000011c00780c */ /* 0x000fe20004741670 */
[----:B------:R-:W-:Y:S01]  /*3430*/  IMAD R29, R26, UR5, R29 ;  /* 0x000000051a1d7c24 */ /* 0x000fe2000f8e021d */
[----:B------:R-:W-:-:S04]  /*3440*/  IADD3 R24, P1, R24, UR16, RZ ;  /* 0x0000001018187c10 */ /* 0x000fc8000ff3e0ff */
[----:B------:R-:W-:-:S07]  /*3450*/  IADD3.X R25, R25, UR17, R29, P1, !PT ;  /* 0x0000001119197c10 */ /* 0x000fce0008ffe41d */
[----:B------:R-:W-:Y:S05]  /*3460*/  @P2 BRA `(.L_x_37) ;  /* 0x0000000000042947 */ /* 0x000fea0003800000 */
[----:B------:R0:W5:Y:S02]  /*3470*/  LDG.E.U8 R0, desc[UR22][R24.64] ;  /* 0x0000001618007981 */ /* 0x000164000c1e1100 */
.L_x_37:
[----:B------:R-:W-:Y:S05]  /*3480*/  BSYNC B1 ;  /* 0x0000000000017941 */ /* 0x000fea0003800000 */
.L_x_36:
[----:B-----5:R-:W-:Y:S01]  /*3490*/  LOP3.LUT R0, R0, 0xff, RZ, 0xc0, !PT ;  /* 0x000000ff00007812 */ /* 0x020fe200078ec0ff */
[----:B------:R-:W-:Y:S01]  /*34a0*/  BSSY B1, `(.L_x_38) ;  /* 0x000000b000017945 */ /* 0x000fe20003800000 */
[----:B------:R-:W-:Y:S02]  /*34b0*/  ISETP.LT.OR P3, PT, R28, 0x2, !P0 ;  /* 0x000000021c00780c */ /* 0x000fe40004761670 */
[----:B------:R-:W-:-:S05]  /*34c0*/  F2FP.F16.E4M3.UNPACK_B R0, R0 ;  /* 0x00000000ff00723e */ /* 0x000fca00020006ff */
[----:B------:R-:W-:-:S05]  /*34d0*/  HADD2.F32 R0, -RZ, R0.H0_H0 ;  /* 0x20000000ff007230 */ /* 0x000fca0000004100 */
[----:B------:R-:W-:-:S04]  /*34e0*/  FMUL R0, R0, R7 ;  /* 0x0000000700007220 */ /* 0x000fc80000400000 */
[----:B------:R-:W-:-:S05]  /*34f0*/  FFMA R0, R143, R6, R0 ;  /* 0x000000068f007223 */ /* 0x000fca0000000000 */
[----:B------:R-:W-:Y:S02]  /*3500*/  F2FP.SATFINITE.E4M3.F32.PACK_AB_MERGE_C R29, RZ, R0, RZ ;  /* 0x00000000ff1d723e */ /* 0x000fe400048070ff */
[----:B------:R-:W-:-:S03]  /*3510*/  PRMT R0, RZ, 0x7610, R0 ;  /* 0x00007610ff007816 */ /* 0x000fc60000000000 */
[----:B------:R1:W-:Y:S01]  /*3520*/  @!P2 STG.E.U8 desc[UR22][R10.64], R29 ;  /* 0x0000001d0a00a986 */ /* 0x0003e2000c101116 */
[----:B------:R-:W-:Y:S05]  /*3530*/  @P3 BRA `(.L_x_39) ;  /* 0x0000000000043947 */ /* 0x000fea0003800000 */
[----:B------:R2:W5:Y:S02]  /*3540*/  LDG.E.U8 R0, desc[UR22][R24.64+0x1] ;  /* 0x0000011618007981 */ /* 0x000564000c1e1100 */
.L_x_39:
[----:B------:R-:W-:Y:S05]  /*3550*/  BSYNC B1 ;  /* 0x0000000000017941 */ /* 0x000fea0003800000 */
.L_x_38:
[----:B-----5:R-:W-:Y:S01]  /*3560*/  LOP3.LUT R0, R0, 0xff, RZ, 0xc0, !PT ;  /* 0x000000ff00007812 */ /* 0x020fe200078ec0ff */
[----:B------:R-:W-:Y:S01]  /*3570*/  BSSY B1, `(.L_x_40) ;  /* 0x0000013000017945 */ /* 0x000fe20003800000 */
[----:B-1----:R-:W-:Y:S02]  /*3580*/  IADD3 R29, P1, R26, 0x8, RZ ;  /* 0x000000081a1d7810 */ /* 0x002fe40007f3e0ff */
[----:B------:R-:W-:-:S03]  /*3590*/  F2FP.F16.E4M3.UNPACK_B R0, R0 ;  /* 0x00000000ff00723e */ /* 0x000fc600020006ff */
[----:B------:R-:W-:Y:S01]  /*35a0*/  IMAD.X R26, RZ, RZ, R27, P1 ;  /* 0x000000ffff1a7224 */ /* 0x000fe200008e061b */
[----:B------:R-:W-:Y:S01]  /*35b0*/  ISETP.GE.AND P1, PT, R35, 0x9, PT ;  /* 0x000000092300780c */ /* 0x000fe20003f26270 */
[----:B------:R-:W-:Y:S02]  /*35c0*/  HADD2.F32 R0, -RZ, R0.H0_H0 ;  /* 0x20000000ff007230 */ /* 0x000fe40000004100 */
[----:B------:R-:W-:Y:S01]  /*35d0*/  IMAD R26, R26, UR4, RZ ;  /* 0x000000041a1a7c24 */ /* 0x000fe2000f8e02ff */
[----:B------:R-:W-:Y:S01]  /*35e0*/  ISETP.LT.OR P4, PT, R28, 0x1, !P1 ;  /* 0x000000011c00780c */ /* 0x000fe20004f81670 */
[----:B------:R-:W-:-:S04]  /*35f0*/  IMAD.WIDE.U32 R30, R29, UR4, R30 ;  /* 0x000000041d1e7c25 */ /* 0x000fc8000f8e001e */
[----:B------:R-:W-:Y:S01]  /*3600*/  FMUL R27, R0, R7 ;  /* 0x00000007001b7220 */ /* 0x000fe20000400000 */
[----:B------:R-:W-:Y:S01]  /*3610*/  PRMT R0, RZ, 0x7610, R0 ;  /* 0x00007610ff007816 */ /* 0x000fe20000000000 */
[----:B------:R-:W-:Y:S02]  /*3620*/  IMAD R29, R29, UR5, R26 ;  /* 0x000000051d1d7c24 */ /* 0x000fe4000f8e021a */
[----:B------:R-:W-:Y:S01]  /*3630*/  FFMA R27, R142, R6, R27 ;  /* 0x000000068e1b7223 */ /* 0x000fe2000000001b */
[----:B------:R-:W-:-:S04]  /*3640*/  IADD3 R26, P2, R30, UR16, RZ ;  /* 0x000000101e1a7c10 */ /* 0x000fc8000ff5e0ff */
[----:B------:R-:W-:Y:S02]  /*3650*/  F2FP.SATFINITE.E4M3.F32.PACK_AB_MERGE_C R33, RZ, R27, RZ ;  /* 0x0000001bff21723e */ /* 0x000fe400048070ff */
[----:B------:R-:W-:-:S03]  /*3660*/  IADD3.X R27, R31, UR17, R29, P2, !PT ;  /* 0x000000111f1b7c10 */ /* 0x000fc600097fe41d */
[----:B------:R1:W-:Y:S01]  /*3670*/  @!P3 STG.E.U8 desc[UR22][R10.64+0x1], R33 ;  /* 0x000001210a00b986 */ /* 0x0003e2000c101116 */
[----:B------:R-:W-:Y:S05]  /*3680*/  @P4 BRA `(.L_x_41) ;  /* 0x0000000000044947 */ /* 0x000fea0003800000 */
[----:B------:R3:W5:Y:S02]  /*3690*/  LDG.E.U8 R0, desc[UR22][R26.64] ;  /* 0x000000161a007981 */ /* 0x000764000c1e1100 */
.L_x_41:
[----:B------:R-:W-:Y:S05]  /*36a0*/  BSYNC B1 ;  /* 0x0000000000017941 */ /* 0x000fea0003800000 */
.L_x_40:
        /* <DEDUP_REMOVED lines=12> */
.L_x_43:
[----:B------:R-:W-:Y:S05]  /*3770*/  BSYNC B1 ;  /* 0x0000000000017941 */ /* 0x000fea0003800000 */
.L_x_42:
[----:B-----5:R-:W-:Y:S01]  /*3780*/  LOP3.LUT R0, R0, 0xff, RZ, 0xc0, !PT ;  /* 0x000000ff00007812 */ /* 0x020fe200078ec0ff */
[----:B------:R-:W-:Y:S01]  /*3790*/  BSSY B1, `(.L_x_44) ;  /* 0x000000b000017945 */ /* 0x000fe20003800000 */
[----:B------:R-:W-:Y:S02]  /*37a0*/  ISETP.LT.OR P3, PT, R28, 0x9, !P0 ;  /* 0x000000091c00780c */ /* 0x000fe40004761670 */
[----:B------:R-:W-:-:S05]  /*37b0*/  F2FP.F16.E4M3.UNPACK_B R0, R0 ;  /* 0x00000000ff00723e */ /* 0x000fca00020006ff */
[----:B------:R-:W-:-:S05]  /*37c0*/  HADD2.F32 R0, -RZ, R0.H0_H0 ;  /* 0x20000000ff007230 */ /* 0x000fca0000004100 */
[----:B----4-:R-:W-:Y:S01]  /*37d0*/  FMUL R29, R0, R7 ;  /* 0x00000007001d7220 */ /* 0x010fe20000400000 */
[----:B------:R-:W-:-:S03]  /*37e0*/  PRMT R0, RZ, 0x7610, R0 ;  /* 0x00007610ff007816 */ /* 0x000fc60000000000 */
[----:B------:R-:W-:-:S05]  /*37f0*/  FFMA R29, R140, R6, R29 ;  /* 0x000000068c1d7223 */ /* 0x000fca000000001d */
[----:B------:R-:W-:-:S05]  /*3800*/  F2FP.SATFINITE.E4M3.F32.PACK_AB_MERGE_C R29, RZ, R29, RZ ;  /* 0x0000001dff1d723e */ /* 0x000fca00048070ff */
[----:B------:R4:W-:Y:S01]  /*3810*/  @!P2 STG.E.U8 desc[UR22][R4.64+0x1], R29 ;  /* 0x0000011d0400a986 */ /* 0x0009e2000c101116 */
[----:B------:R-:W-:Y:S05]  /*3820*/  @P3 BRA `(.L_x_45) ;  /* 0x0000000000043947 */ /* 0x000fea0003800000 */
[----:B------:R0:W5:Y:S02]  /*3830*/  LDG.E.U8 R0, desc[UR22][R24.64+0x8] ;  /* 0x0000081618007981 */ /* 0x000164000c1e1100 */
.L_x_45:
[----:B------:R-:W-:Y:S05]  /*3840*/  BSYNC B1 ;  /* 0x0000000000017941 */ /* 0x000fea0003800000 */
.L_x_44:
[----:B-----5:R-:W-:Y:S01]  /*3850*/  LOP3.LUT R0, R0, 0xff, RZ, 0xc0, !PT ;  /* 0x000000ff00007812 */ /* 0x020fe200078ec0ff */
[----:B------:R-:W-:Y:S01]  /*3860*/  BSSY B1, `(.L_x_46) ;  /* 0x000000b000017945 */ /* 0x000fe20003800000 */
[----:B------:R-:W-:Y:S02]  /*3870*/  ISETP.LT.OR P2, PT, R28, 0xa, !P0 ;  /* 0x0000000a1c00780c */ /* 0x000fe40004741670 */
[----:B------:R-:W-:-:S05]  /*3880*/  F2FP.F16.E4M3.UNPACK_B R0, R0 ;  /* 0x00000000ff00723e */ /* 0x000fca00020006ff */
[----:B------:R-:W-:-:S05]  /*3890*/  HADD2.F32 R0, -RZ, R0.H0_H0 ;  /* 0x20000000ff007230 */ /* 0x000fca0000004100 */
[----:B------:R-:W-:-:S04]  /*38a0*/  FMUL R0, R0, R7 ;  /* 0x0000000700007220 */ /* 0x000fc80000400000 */
[----:B------:R-:W-:-:S05]  /*38b0*/  FFMA R0, R139, R6, R0 ;  /* 0x000000068b007223 */ /* 0x000fca0000000000 */
[----:B----4-:R-:W-:Y:S02]  /*38c0*/  F2FP.SATFINITE.E4M3.F32.PACK_AB_MERGE_C R29, RZ, R0, RZ ;  /* 0x00000000ff1d723e */ /* 0x010fe400048070ff */
[----:B------:R-:W-:-:S03]  /*38d0*/  PRMT R0, RZ, 0x7610, R0 ;  /* 0x00007610ff007816 */ /* 0x000fc60000000000 */
[----:B------:R4:W-:Y:S01]  /*38e0*/  @!P3 STG.E.U8 desc[UR22][R10.64+0x8], R29 ;  /* 0x0000081d0a00b986 */ /* 0x0009e2000c101116 */
[----:B------:R-:W-:Y:S05]  /*38f0*/  @P2 BRA `(.L_x_47) ;  /* 0x0000000000042947 */ /* 0x000fea0003800000 */
[----:B------:R0:W5:Y:S02]  /*3900*/  LDG.E.U8 R0, desc[UR22][R24.64+0x9] ;  /* 0x0000091618007981 */ /* 0x000164000c1e1100 */
.L_x_47:
[----:B------:R-:W-:Y:S05]  /*3910*/  BSYNC B1 ;  /* 0x0000000000017941 */ /* 0x000fea0003800000 */
.L_x_46:
        /* <DEDUP_REMOVED lines=12> */
.L_x_49:
[----:B------:R-:W-:Y:S05]  /*39e0*/  BSYNC B1 ;  /* 0x0000000000017941 */ /* 0x000fea0003800000 */
.L_x_48:
        /* <DEDUP_REMOVED lines=12> */
.L_x_51:
[----:B------:R-:W-:Y:S05]  /*3ab0*/  BSYNC B1 ;  /* 0x0000000000017941 */ /* 0x000fea0003800000 */
.L_x_50:
        /* <DEDUP_REMOVED lines=12> */
.L_x_53:
[----:B------:R-:W-:Y:S05]  /*3b80*/  BSYNC B1 ;  /* 0x0000000000017941 */ /* 0x000fea0003800000 */
.L_x_52:
        /* <DEDUP_REMOVED lines=12> */
.L_x_55:
[----:B------:R-:W-:Y:S05]  /*3c50*/  BSYNC B1 ;  /* 0x0000000000017941 */ /* 0x000fea0003800000 */
.L_x_54:
        /* <DEDUP_REMOVED lines=12> */
.L_x_57:
[----:B------:R-:W-:Y:S05]  /*3d20*/  BSYNC B1 ;  /* 0x0000000000017941 */ /* 0x000fea0003800000 */
.L_x_56:
        /* <DEDUP_REMOVED lines=12> */
.L_x_59:
[----:B------:R-:W-:Y:S05]  /*3df0*/  BSYNC B1 ;  /* 0x0000000000017941 */ /* 0x000fea0003800000 */
.L_x_58:
        /* <DEDUP_REMOVED lines=12> */
.L_x_61:
[----:B------:R-:W-:Y:S05]  /*3ec0*/  BSYNC B1 ;  /* 0x0000000000017941 */ /* 0x000fea0003800000 */
.L_x_60:
        /* <DEDUP_REMOVED lines=12> */
.L_x_63:
[----:B------:R-:W-:Y:S05]  /*3f90*/  BSYNC B1 ;  /* 0x0000000000017941 */ /* 0x000fea0003800000 */
.L_x_62:
        /* <DEDUP_REMOVED lines=12> */
.L_x_65:
[----:B------:R-:W-:Y:S05]  /*4060*/  BSYNC B1 ;  /* 0x0000000000017941 */ /* 0x000fea0003800000 */
.L_x_64:
        /* <DEDUP_REMOVED lines=12> */
.L_x_67:
[----:B------:R-:W-:Y:S05]  /*4130*/  BSYNC B1 ;  /* 0x0000000000017941 */ /* 0x000fea0003800000 */
.L_x_66:
        /* <DEDUP_REMOVED lines=12> */
.L_x_69:
[----:B------:R-:W-:Y:S05]  /*4200*/  BSYNC B1 ;  /* 0x0000000000017941 */ /* 0x000fea0003800000 */
.L_x_68:
        /* <DEDUP_REMOVED lines=12> */
.L_x_71:
[----:B------:R-:W-:Y:S05]  /*42d0*/  BSYNC B1 ;  /* 0x0000000000017941 */ /* 0x000fea0003800000 */
.L_x_70:
        /* <DEDUP_REMOVED lines=12> */
.L_x_73:
[----:B------:R-:W-:Y:S05]  /*43a0*/  BSYNC B1 ;  /* 0x0000000000017941 */ /* 0x000fea0003800000 */
.L_x_72:
        /* <DEDUP_REMOVED lines=12> */
.L_x_75:
[----:B------:R-:W-:Y:S05]  /*4470*/  BSYNC B1 ;  /* 0x0000000000017941 */ /* 0x000fea0003800000 */
.L_x_74:
        /* <DEDUP_REMOVED lines=12> */
.L_x_77:
[----:B------:R-:W-:Y:S05]  /*4540*/  BSYNC B1 ;  /* 0x0000000000017941 */ /* 0x000fea0003800000 */
.L_x_76:
        /* <DEDUP_REMOVED lines=12> */
.L_x_79:
[----:B------:R-:W-:Y:S05]  /*4610*/  BSYNC B1 ;  /* 0x0000000000017941 */ /* 0x000fea0003800000 */
.L_x_78:
        /* <DEDUP_REMOVED lines=12> */
.L_x_81:
[----:B------:R-:W-:Y:S05]  /*46e0*/  BSYNC B1 ;  /* 0x0000000000017941 */ /* 0x000fea0003800000 */
.L_x_80:
        /* <DEDUP_REMOVED lines=12> */
.L_x_83:
[----:B------:R-:W-:Y:S05]  /*47b0*/  BSYNC B1 ;  /* 0x0000000000017941 */ /* 0x000fea0003800000 */
.L_x_82:
        /* <DEDUP_REMOVED lines=12> */
.L_x_85:
[----:B------:R-:W-:Y:S05]  /*4880*/  BSYNC B1 ;  /* 0x0000000000017941 */ /* 0x000fea0003800000 */
.L_x_84:
        /* <DEDUP_REMOVED lines=12> */
.L_x_87:
[----:B------:R-:W-:Y:S05]  /*4950*/  BSYNC B1 ;  /* 0x0000000000017941 */ /* 0x000fea0003800000 */
.L_x_86:
        /* <DEDUP_REMOVED lines=12> */
.L_x_89:
[----:B------:R-:W-:Y:S05]  /*4a20*/  BSYNC B1 ;  /* 0x0000000000017941 */ /* 0x000fea0003800000 */
.L_x_88:
        /* <DEDUP_REMOVED lines=12> */
.L_x_91:
[----:B------:R-:W-:Y:S05]  /*4af0*/  BSYNC B1 ;  /* 0x0000000000017941 */ /* 0x000fea0003800000 */
.L_x_90:
        /* <DEDUP_REMOVED lines=12> */
.L_x_93:
[----:B------:R-:W-:Y:S05]  /*4bc0*/  BSYNC B1 ;  /* 0x0000000000017941 */ /* 0x000fea0003800000 */
.L_x_92:
        /* <DEDUP_REMOVED lines=12> */
.L_x_95:
[----:B------:R-:W-:Y:S05]  /*4c90*/  BSYNC B1 ;  /* 0x0000000000017941 */ /* 0x000fea0003800000 */
.L_x_94:
        /* <DEDUP_REMOVED lines=12> */
.L_x_97:
[----:B------:R-:W-:Y:S05]  /*4d60*/  BSYNC B1 ;  /* 0x0000000000017941 */ /* 0x000fea0003800000 */
.L_x_96:
        /* <DEDUP_REMOVED lines=12> */
.L_x_99:
[----:B------:R-:W-:Y:S05]  /*4e30*/  BSYNC B1 ;  /* 0x0000000000017941 */ /* 0x000fea0003800000 */
.L_x_98:
        /* <DEDUP_REMOVED lines=12> */
.L_x_101:
[----:B------:R-:W-:Y:S05]  /*4f00*/  BSYNC B1 ;  /* 0x0000000000017941 */ /* 0x000fea0003800000 */
.L_x_100:
        /* <DEDUP_REMOVED lines=12> */
.L_x_103:
[----:B------:R-:W-:Y:S05]  /*4fd0*/  BSYNC B1 ;  /* 0x0000000000017941 */ /* 0x000fea0003800000 */
.L_x_102:
        /* <DEDUP_REMOVED lines=12> */
.L_x_105:
[----:B------:R-:W-:Y:S05]  /*50a0*/  BSYNC B1 ;  /* 0x0000000000017941 */ /* 0x000fea0003800000 */
.L_x_104:
        /* <DEDUP_REMOVED lines=12> */
.L_x_107:
[----:B------:R-:W-:Y:S05]  /*5170*/  BSYNC B1 ;  /* 0x0000000000017941 */ /* 0x000fea0003800000 */
.L_x_106:
        /* <DEDUP_REMOVED lines=12> */
.L_x_109:
[----:B------:R-:W-:Y:S05]  /*5240*/  BSYNC B1 ;  /* 0x0000000000017941 */ /* 0x000fea0003800000 */
.L_x_108:
        /* <DEDUP_REMOVED lines=12> */
.L_x_111:
[----:B------:R-:W-:Y:S05]  /*5310*/  BSYNC B1 ;  /* 0x0000000000017941 */ /* 0x000fea0003800000 */
.L_x_110:
        /* <DEDUP_REMOVED lines=12> */
.L_x_113:
[----:B------:R-:W-:Y:S05]  /*53e0*/  BSYNC B1 ;  /* 0x0000000000017941 */ /* 0x000fea0003800000 */
.L_x_112:
        /* <DEDUP_REMOVED lines=12> */
.L_x_115:
[----:B------:R-:W-:Y:S05]  /*54b0*/  BSYNC B1 ;  /* 0x0000000000017941 */ /* 0x000fea0003800000 */
.L_x_114:
        /* <DEDUP_REMOVED lines=12> */
.L_x_117:
[----:B------:R-:W-:Y:S05]  /*5580*/  BSYNC B1 ;  /* 0x0000000000017941 */ /* 0x000fea0003800000 */
.L_x_116:
        /* <DEDUP_REMOVED lines=12> */
.L_x_119:
[----:B------:R-:W-:Y:S05]  /*5650*/  BSYNC B1 ;  /* 0x0000000000017941 */ /* 0x000fea0003800000 */
.L_x_118:
        /* <DEDUP_REMOVED lines=12> */
.L_x_121:
[----:B------:R-:W-:Y:S05]  /*5720*/  BSYNC B1 ;  /* 0x0000000000017941 */ /* 0x000fea0003800000 */
.L_x_120:
        /* <DEDUP_REMOVED lines=12> */
.L_x_123:
[----:B------:R-:W-:Y:S05]  /*57f0*/  BSYNC B1 ;  /* 0x0000000000017941 */ /* 0x000fea0003800000 */
.L_x_122:
        /* <DEDUP_REMOVED lines=12> */
.L_x_125:
[----:B------:R-:W-:Y:S05]  /*58c0*/  BSYNC B1 ;  /* 0x0000000000017941 */ /* 0x000fea0003800000 */
.L_x_124:
        /* <DEDUP_REMOVED lines=12> */
.L_x_127:
[----:B------:R-:W-:Y:S05]  /*5990*/  BSYNC B1 ;  /* 0x0000000000017941 */ /* 0x000fea0003800000 */
.L_x_126:
        /* <DEDUP_REMOVED lines=12> */
.L_x_129:
[----:B------:R-:W-:Y:S05]  /*5a60*/  BSYNC B1 ;  /* 0x0000000000017941 */ /* 0x000fea0003800000 */
.L_x_128:
        /* <DEDUP_REMOVED lines=12> */
.L_x_131:
[----:B------:R-:W-:Y:S05]  /*5b30*/  BSYNC B1 ;  /* 0x0000000000017941 */ /* 0x000fea0003800000 */
.L_x_130:
        /* <DEDUP_REMOVED lines=12> */
.L_x_133:
[----:B------:R-:W-:Y:S05]  /*5c00*/  BSYNC B1 ;  /* 0x0000000000017941 */ /* 0x000fea0003800000 */
.L_x_132:
        /* <DEDUP_REMOVED lines=12> */
.L_x_135:
[----:B------:R-:W-:Y:S05]  /*5cd0*/  BSYNC B1 ;  /* 0x0000000000017941 */ /* 0x000fea0003800000 */
.L_x_134:
        /* <DEDUP_REMOVED lines=12> */
.L_x_137:
[----:B------:R-:W-:Y:S05]  /*5da0*/  BSYNC B1 ;  /* 0x0000000000017941 */ /* 0x000fea0003800000 */
.L_x_136:
        /* <DEDUP_REMOVED lines=12> */
.L_x_139:
[----:B------:R-:W-:Y:S05]  /*5e70*/  BSYNC B1 ;  /* 0x0000000000017941 */ /* 0x000fea0003800000 */
.L_x_138:
        /* <DEDUP_REMOVED lines=12> */
.L_x_141:
[----:B------:R-:W-:Y:S05]  /*5f40*/  BSYNC B1 ;  /* 0x0000000000017941 */ /* 0x000fea0003800000 */
.L_x_140:
        /* <DEDUP_REMOVED lines=12> */
.L_x_143:
[----:B------:R-:W-:Y:S05]  /*6010*/  BSYNC B1 ;  /* 0x0000000000017941 */ /* 0x000fea0003800000 */
.L_x_142:
        /* <DEDUP_REMOVED lines=12> */
.L_x_145:
[----:B------:R-:W-:Y:S05]  /*60e0*/  BSYNC B1 ;  /* 0x0000000000017941 */ /* 0x000fea0003800000 */
.L_x_144:
        /* <DEDUP_REMOVED lines=12> */
.L_x_147:
[----:B------:R-:W-:Y:S05]  /*61b0*/  BSYNC B1 ;  /* 0x0000000000017941 */ /* 0x000fea0003800000 */
.L_x_146:
        /* <DEDUP_REMOVED lines=12> */
.L_x_149:
[----:B------:R-:W-:Y:S05]  /*6280*/  BSYNC B1 ;  /* 0x0000000000017941 */ /* 0x000fea0003800000 */
.L_x_148:
        /* <DEDUP_REMOVED lines=12> */
.L_x_151:
[----:B------:R-:W-:Y:S05]  /*6350*/  BSYNC B1 ;  /* 0x0000000000017941 */ /* 0x000fea0003800000 */
.L_x_150:
[----:B-----5:R-:W-:Y:S01]  /*6360*/  LOP3.LUT R0, R0, 0xff, RZ, 0xc0, !PT ;  /* 0x000000ff00007812 */ /* 0x020fe200078ec0ff */
[----:B------:R-:W-:Y:S01]  /*6370*/  BSSY B1, `(.L_x_152) ;  /* 0x000000b000017945 */ /* 0x000fe20003800000 */
[----:B------:R-:W-:Y:S02]  /*6380*/  ISETP.LT.OR P3, PT, R28, 0x71, !P1 ;  /* 0x000000711c00780c */ /* 0x000fe40004f61670 */
[----:B------:R-:W-:-:S05]  /*6390*/  F2FP.F16.E4M3.UNPACK_B R0, R0 ;  /* 0x00000000ff00723e */ /* 0x000fca00020006ff */
[----:B------:R-:W-:-:S05]  /*63a0*/  HADD2.F32 R0, -RZ, R0.H0_H0 ;  /* 0x20000000ff007230 */ /* 0x000fca0000004100 */
[----:B0-----:R-:W-:Y:S01]  /*63b0*/  FMUL R23, R0, R7 ;  /* 0x0000000700177220 */ /* 0x001fe20000400000 */
[----:B------:R-:W-:-:S03]  /*63c0*/  PRMT R0, RZ, 0x7610, R0 ;  /* 0x00007610ff007816 */ /* 0x000fc60000000000 */
[----:B------:R-:W-:-:S05]  /*63d0*/  FFMA R23, R22, R6, R23 ;  /* 0x0000000616177223 */ /* 0x000fca0000000017 */
[----:B------:R-:W-:-:S05]  /*63e0*/  F2FP.SATFINITE.E4M3.F32.PACK_AB_MERGE_C R23, RZ, R23, RZ ;  /* 0x00000017ff17723e */ /* 0x000fca00048070ff */
[----:B------:R0:W-:Y:S01]  /*63f0*/  @!P2 STG.E.U8 desc[UR22][R10.64+0x71], R23 ;  /* 0x000071170a00a986 */ /* 0x0001e2000c101116 */
[----:B------:R-:W-:Y:S05]  /*6400*/  @P3 BRA `(.L_x_153) ;  /* 0x0000000000043947 */ /* 0x000fea0003800000 */
[----:B------:R0:W5:Y:S02]  /*6410*/  LDG.E.U8 R0, desc[UR22][R26.64+0x70] ;  /* 0x000070161a007981 */ /* 0x000164000c1e1100 */
.L_x_153:
[----:B------:R-:W-:Y:S05]  /*6420*/  BSYNC B1 ;  /* 0x0000000000017941 */ /* 0x000fea0003800000 */
.L_x_152:
        /* <DEDUP_REMOVED lines=12> */
.L_x_155:
[----:B------:R-:W-:Y:S05]  /*64f0*/  BSYNC B1 ;  /* 0x0000000000017941 */ /* 0x000fea0003800000 */
.L_x_154:
        /* <DEDUP_REMOVED lines=12> */
.L_x_157:
[----:B------:R-:W-:Y:S05]  /*65c0*/  BSYNC B1 ;  /* 0x0000000000017941 */ /* 0x000fea0003800000 */
.L_x_156:
        /* <DEDUP_REMOVED lines=12> */
.L_x_159:
[----:B------:R-:W-:Y:S05]  /*6690*/  BSYNC B1 ;  /* 0x0000000000017941 */ /* 0x000fea0003800000 */
.L_x_158:
        /* <DEDUP_REMOVED lines=12> */
.L_x_161:
[----:B------:R-:W-:Y:S05]  /*6760*/  BSYNC B1 ;  /* 0x0000000000017941 */ /* 0x000fea0003800000 */
.L_x_160:
[----:B-----5:R-:W-:Y:S01]  /*6770*/  LOP3.LUT R0, R0, 0xff, RZ, 0xc0, !PT ;  /* 0x000000ff00007812 */ /* 0x020fe200078ec0ff */
[----:B------:R-:W-:Y:S01]  /*6780*/  BSSY B1, `(.L_x_162) ;  /* 0x000000b000017945 */ /* 0x000fe20003800000 */
[----:B------:R-:W-:Y:S02]  /*6790*/  ISETP.LT.OR P1, PT, R28, 0x7a, !P1 ;  /* 0x0000007a1c00780c */ /* 0x000fe40004f21670 */
[----:B------:R-:W-:-:S05]  /*67a0*/  F2FP.F16.E4M3.UNPACK_B R0, R0 ;  /* 0x00000000ff00723e */ /* 0x000fca00020006ff */
[----:B------:R-:W-:-:S05]  /*67b0*/  HADD2.F32 R0, -RZ, R0.H0_H0 ;  /* 0x20000000ff007230 */ /* 0x000fca0000004100 */
[----:B------:R-:W-:-:S04]  /*67c0*/  FMUL R0, R0, R7 ;  /* 0x0000000700007220 */ /* 0x000fc80000400000 */
[----:B------:R-:W-:-:S05]  /*67d0*/  FFMA R0, R19, R6, R0 ;  /* 0x0000000613007223 */ /* 0x000fca0000000000 */
[----:B01----:R-:W-:Y:S02]  /*67e0*/  F2FP.SATFINITE.E4M3.F32.PACK_AB_MERGE_C R11, RZ, R0, RZ ;  /* 0x00000000ff0b723e */ /* 0x003fe400048070ff */
[----:B------:R-:W-:-:S03]  /*67f0*/  PRMT R0, RZ, 0x7610, R0 ;  /* 0x00007610ff007816 */ /* 0x000fc60000000000 */
[----:B------:R0:W-:Y:S01]  /*6800*/  @!P2 STG.E.U8 desc[UR22][R4.64+0x78], R11 ;  /* 0x0000780b0400a986 */ /* 0x0001e2000c101116 */
[----:B------:R-:W-:Y:S05]  /*6810*/  @P1 BRA `(.L_x_163) ;  /* 0x0000000000041947 */ /* 0x000fea0003800000 */
[----:B------:R1:W5:Y:S02]  /*6820*/  LDG.E.U8 R0, desc[UR22][R26.64+0x79] ;  /* 0x000079161a007981 */ /* 0x000364000c1e1100 */
.L_x_163:
[----:B------:R-:W-:Y:S05]  /*6830*/  BSYNC B1 ;  /* 0x0000000000017941 */ /* 0x000fea0003800000 */
.L_x_162:
[----:B------:R-:W-:Y:S05]  /*6840*/  @P1 BRA `(.L_x_164) ;  /* 0x0000001000281947 */ /* 0x000fea0003800000 */
[----:B-----5:R-:W-:-:S04]  /*6850*/  LOP3.LUT R0, R0, 0xff, RZ, 0xc0, !PT ;  /* 0x000000ff00007812 */ /* 0x020fc800078ec0ff */
[----:B------:R-:W-:-:S05]  /*6860*/  F2FP.F16.E4M3.UNPACK_B R0, R0 ;  /* 0x00000000ff00723e */ /* 0x000fca00020006ff */
[----:B------:R-:W-:-:S05]  /*6870*/  HADD2.F32 R0, -RZ, R0.H0_H0 ;  /* 0x20000000ff007230 */ /* 0x000fca0000004100 */
[----:B0-----:R-:W-:-:S04]  /*6880*/  FMUL R11, R0, R7 ;  /* 0x00000007000b7220 */ /* 0x001fc80000400000 */
[----:B------:R-:W-:-:S05]  /*6890*/  FFMA R11, R18, R6, R11 ;  /* 0x00000006120b7223 */ /* 0x000fca000000000b */
[----:B------:R-:W-:-:S05]  /*68a0*/  F2FP.SATFINITE.E4M3.F32.PACK_AB_MERGE_C R11, RZ, R11, RZ ;  /* 0x0000000bff0b723e */ /* 0x000fca00048070ff */
[----:B------:R0:W-:Y:S01]  /*68b0*/  STG.E.U8 desc[UR22][R4.64+0x79], R11 ;  /* 0x0000790b04007986 */ /* 0x0001e2000c101116 */
[----:B------:R-:W-:Y:S05]  /*68c0*/  BRA `(.L_x_164) ;  /* 0x0000001000087947 */ /* 0x000fea0003800000 */
.L_x_35:
[----:B------:R-:W-:Y:S01]  /*68d0*/  ISETP.GE.AND P1, PT, R35, 0x1, PT ;  /* 0x000000012300780c */ /* 0x000fe20003f26270 */
[-C--:B------:R-:W-:Y:S01]  /*68e0*/  FMUL R143, R143, R6.reuse ;  /* 0x000000068f8f7220 */ /* 0x080fe20000400000 */
[----:B------:R-:W-:Y:S01]  /*68f0*/  ISETP.GE.AND P0, PT, R35, 0x9, PT ;  /* 0x000000092300780c */ /* 0x000fe20003f06270 */
[-C--:B------:R-:W-:Y:S01]  /*6900*/  FMUL R142, R142, R6.reuse ;  /* 0x000000068e8e7220 */ /* 0x080fe20000400000 */
[C---:B------:R-:W-:Y:S01]  /*6910*/  ISETP.LT.OR P2, PT, R28.reuse, 0x1, !P1 ;  /* 0x000000011c00780c */ /* 0x040fe20004f41670 */
[-C--:B------:R-:W-:Y:S01]  /*6920*/  FMUL R141, R141, R6.reuse ;  /* 0x000000068d8d7220 */ /* 0x080fe20000400000 */
[----:B------:R-:W-:Y:S01]  /*6930*/  ISETP.LT.OR P3, PT, R28, 0x2, !P1 ;  /* 0x000000021c00780c */ /* 0x000fe20004f61670 */
[-C--:B------:R-:W-:Y:S01]  /*6940*/  FMUL R140, R140, R6.reuse ;  /* 0x000000068c8c7220 */ /* 0x080fe20000400000 */
[----:B------:R-:W-:Y:S01]  /*6950*/  ISETP.LT.OR P4, PT, R28, 0x1, !P0 ;  /* 0x000000011c00780c */ /* 0x000fe20004781670 */
[-C--:B------:R-:W-:Y:S01]  /*6960*/  FMUL R139, R139, R6.reuse ;  /* 0x000000068b8b7220 */ /* 0x080fe20000400000 */
[----:B------:R-:W-:Y:S01]  /*6970*/  F2FP.SATFINITE.E4M3.F32.PACK_AB_MERGE_C R143, RZ, R143, RZ ;  /* 0x0000008fff8f723e */ /* 0x000fe200048070ff */
[----:B------:R-:W-:Y:S01]  /*6980*/  FMUL R138, R138, R6 ;  /* 0x000000068a8a7220 */ /* 0x000fe20000400000 */
[----:B------:R-:W-:Y:S01]  /*6990*/  F2FP.SATFINITE.E4M3.F32.PACK_AB_MERGE_C R25, RZ, R142, RZ ;  /* 0x0000008eff19723e */ /* 0x000fe200048070ff */
[-C--:B------:R-:W-:Y:S01]  /*69a0*/  FMUL R137, R137, R6.reuse ;  /* 0x0000000689897220 */ /* 0x080fe20000400000 */
[----:B------:R-:W-:Y:S01]  /*69b0*/  F2FP.SATFINITE.E4M3.F32.PACK_AB_MERGE_C R141, RZ, R141, RZ ;  /* 0x0000008dff8d723e */ /* 0x000fe200048070ff */
[-C--:B------:R-:W-:Y:S01]  /*69c0*/  FMUL R136, R136, R6.reuse ;  /* 0x0000000688887220 */ /* 0x080fe20000400000 */
[C---:B------:R-:W-:Y:S01]  /*69d0*/  ISETP.LT.OR P5, PT, R28.reuse, 0x9, !P0 ;  /* 0x000000091c00780c */ /* 0x040fe200047a1670 */
[----:B------:R-:W-:Y:S01]  /*69e0*/  @!P2 STG.E.U8 desc[UR22][R10.64], R143 ;  /* 0x0000008f0a00a986 */ /* 0x000fe2000c101116 */
[C---:B------:R-:W-:Y:S01]  /*69f0*/  ISETP.LT.OR P2, PT, R28.reuse, 0x2, !P0 ;  /* 0x000000021c00780c */ /* 0x040fe20004741670 */
[-C--:B------:R-:W-:Y:S01]  /*6a00*/  FMUL R135, R135, R6.reuse ;  /* 0x0000000687877220 */ /* 0x080fe20000400000 */
[C---:B------:R-:W-:Y:S01]  /*6a10*/  ISETP.LT.OR P6, PT, R28.reuse, 0xa, !P0 ;  /* 0x0000000a1c00780c */ /* 0x040fe200047c1670 */
[----:B------:R0:W-:Y:S01]  /*6a20*/  @!P3 STG.E.U8 desc[UR22][R10.64+0x1], R25 ;  /* 0x000001190a00b986 */ /* 0x0001e2000c101116 */
[----:B------:R-:W-:Y:S01]  /*6a30*/  ISETP.LT.OR P3, PT, R28, 0x9, !P1 ;  /* 0x000000091c00780c */ /* 0x000fe20004f61670 */
[-C--:B------:R-:W-:Y:S01]  /*6a40*/  FMUL R134, R134, R6.reuse ;  /* 0x0000000686867220 */ /* 0x080fe20000400000 */
[----:B------:R-:W-:Y:S01]  /*6a50*/  F2FP.SATFINITE.E4M3.F32.PACK_AB_MERGE_C R139, RZ, R139, RZ ;  /* 0x0000008bff8b723e */ /* 0x000fe200048070ff */
[----:B------:R-:W-:Y:S01]  /*6a60*/  @!P4 STG.E.U8 desc[UR22][R4.64], R141 ;  /* 0x0000008d0400c986 */ /* 0x000fe2000c101116 */
[----:B------:R-:W-:Y:S01]  /*6a70*/  ISETP.LT.OR P4, PT, R28, 0xa, !P1 ;  /* 0x0000000a1c00780c */ /* 0x000fe20004f81670 */
[----:B------:R-:W-:Y:S01]  /*6a80*/  FMUL R133, R133, R6 ;  /* 0x0000000685857220 */ /* 0x000fe20000400000 */
[----:B------:R-:W-:Y:S01]  /*6a90*/  F2FP.SATFINITE.E4M3.F32.PACK_AB_MERGE_C R27, RZ, R138, RZ ;  /* 0x0000008aff1b723e */ /* 0x000fe200048070ff */
[-C--:B------:R-:W-:Y:S01]  /*6aa0*/  FMUL R132, R132, R6.reuse ;  /* 0x0000000684847220 */ /* 0x080fe20000400000 */
[----:B------:R-:W-:Y:S01]  /*6ab0*/  F2FP.SATFINITE.E4M3.F32.PACK_AB_MERGE_C R137, RZ, R137, RZ ;  /* 0x00000089ff89723e */ /* 0x000fe200048070ff */
[----:B------:R-:W-:Y:S01]  /*6ac0*/  FMUL R131, R131, R6 ;  /* 0x0000000683837220 */ /* 0x000fe20000400000 */
[----:B------:R-:W-:Y:S01]  /*6ad0*/  F2FP.SATFINITE.E4M3.F32.PACK_AB_MERGE_C R29, RZ, R136, RZ ;  /* 0x00000088ff1d723e */ /* 0x000fe200048070ff */
[----:B------:R-:W-:Y:S01]  /*6ae0*/  FMUL R130, R130, R6 ;  /* 0x0000000682827220 */ /* 0x000fe20000400000 */
[----:B0-----:R-:W-:Y:S01]  /*6af0*/  F2FP.SATFINITE.E4M3.F32.PACK_AB_MERGE_C R25, RZ, R140, RZ ;  /* 0x0000008cff19723e */ /* 0x001fe200048070ff */
[-C--:B------:R-:W-:Y:S01]  /*6b00*/  FMUL R129, R129, R6.reuse ;  /* 0x0000000681817220 */ /* 0x080fe20000400000 */
[----:B------:R-:W-:Y:S01]  /*6b10*/  F2FP.SATFINITE.E4M3.F32.PACK_AB_MERGE_C R135, RZ, R135, RZ ;  /* 0x00000087ff87723e */ /* 0x000fe200048070ff */
[-C--:B------:R-:W-:Y:S01]  /*6b20*/  FMUL R128, R128, R6.reuse ;  /* 0x0000000680807220 */ /* 0x080fe20000400000 */
[----:B------:R-:W-:Y:S01]  /*6b30*/  F2FP.SATFINITE.E4M3.F32.PACK_AB_MERGE_C R133, RZ, R133, RZ ;  /* 0x00000085ff85723e */ /* 0x000fe200048070ff */
[----:B------:R0:W-:Y:S01]  /*6b40*/  @!P2 STG.E.U8 desc[UR22][R4.64+0x1], R25 ;  /* 0x000001190400a986 */ /* 0x0001e2000c101116 */
[C---:B------:R-:W-:Y:S01]  /*6b50*/  ISETP.LT.OR P2, PT, R28.reuse, 0x19, !P1 ;  /* 0x000000191c00780c */ /* 0x040fe20004f41670 */
[-C--:B------:R-:W-:Y:S01]  /*6b60*/  FMUL R127, R127, R6.reuse ;  /* 0x000000067f7f7220 */ /* 0x080fe20000400000 */
[----:B------:R-:W-:Y:S01]  /*6b70*/  F2FP.SATFINITE.E4M3.F32.PACK_AB_MERGE_C R131, RZ, R131, RZ ;  /* 0x00000083ff83723e */ /* 0x000fe200048070ff */
[----:B------:R-:W-:Y:S01]  /*6b80*/  @!P3 STG.E.U8 desc[UR22][R10.64+0x8], R139 ;  /* 0x0000088b0a00b986 */ /* 0x000fe2000c101116 */
[----:B------:R-:W-:Y:S01]  /*6b90*/  ISETP.LT.OR P3, PT, R28, 0x11, !P1 ;  /* 0x000000111c00780c */ /* 0x000fe20004f61670 */
        /* <DEDUP_REMOVED lines=8> */
[----:B------:R-:W-:Y:S01]  /*6c20*/  FMUL R124, R124, R6 ;  /* 0x000000067c7c7220 */ /* 0x000fe20000400000 */
[----:B0-----:R-:W-:Y:S01]  /*6c30*/  F2FP.SATFINITE.E4M3.F32.PACK_AB_MERGE_C R25, RZ, R134, RZ ;  /* 0x00000086ff19723e */ /* 0x001fe200048070ff */
[----:B------:R0:W-:Y:S01]  /*6c40*/  @!P6 STG.E.U8 desc[UR22][R4.64+0x9], R29 ;  /* 0x0000091d0400e986 */ /* 0x0001e2000c101116 */
[----:B------:R-:W-:Y:S01]  /*6c50*/  ISETP.LT.OR P6, PT, R28, 0x12, !P0 ;  /* 0x000000121c00780c */ /* 0x000fe200047c1670 */
[-C--:B------:R-:W-:Y:S01]  /*6c60*/  FMUL R123, R123, R6.reuse ;  /* 0x000000067b7b7220 */ /* 0x080fe20000400000 */
[----:B------:R-:W-:Y:S01]  /*6c70*/  FMUL R122, R122, R6 ;  /* 0x000000067a7a7220 */ /* 0x000fe20000400000 */
[----:B-1----:R-:W-:Y:S01]  /*6c80*/  F2FP.SATFINITE.E4M3.F32.PACK_AB_MERGE_C R27, RZ, R132, RZ ;  /* 0x00000084ff1b723e */ /* 0x002fe200048070ff */
[----:B------:R-:W-:Y:S01]  /*6c90*/  @!P3 STG.E.U8 desc[UR22][R10.64+0x10], R135 ;  /* 0x000010870a00b986 */ /* 0x000fe2000c101116 */
[C---:B------:R-:W-:Y:S01]  /*6ca0*/  ISETP.LT.OR P3, PT, R28.reuse, 0x1a, !P1 ;  /* 0x0000001a1c00780c */ /* 0x040fe20004f61670 */
[-C--:B------:R-:W-:Y:S01]  /*6cb0*/  FMUL R121, R121, R6.reuse ;  /* 0x0000000679797220 */ /* 0x080fe20000400000 */
[----:B------:R-:W-:Y:S01]  /*6cc0*/  F2FP.SATFINITE.E4M3.F32.PACK_AB_MERGE_C R125, RZ, R125, RZ ;  /* 0x0000007dff7d723e */ /* 0x000fe200048070ff */
[----:B------:R1:W-:Y:S01]  /*6cd0*/  @!P4 STG.E.U8 desc[UR22][R10.64+0x11], R25 ;  /* 0x000011190a00c986 */ /* 0x0003e2000c101116 */
[----:B------:R-:W-:Y:S01]  /*6ce0*/  ISETP.LT.OR P4, PT, R28, 0x1a, !P0 ;  /* 0x0000001a1c00780c */ /* 0x000fe20004781670 */
[----:B------:R-:W-:Y:S01]  /*6cf0*/  FMUL R120, R120, R6 ;  /* 0x0000000678787220 */ /* 0x000fe20000400000 */
[----:B0-----:R-:W-:Y:S01]  /*6d00*/  F2FP.SATFINITE.E4M3.F32.PACK_AB_MERGE_C R29, RZ, R126, RZ ;  /* 0x0000007eff1d723e */ /* 0x001fe200048070ff */
[----:B------:R-:W-:Y:S01]  /*6d10*/  @!P5 STG.E.U8 desc[UR22][R4.64+0x10], R133 ;  /* 0x000010850400d986 */ /* 0x000fe2000c101116 */
[C---:B------:R-:W-:Y:S01]  /*6d20*/  ISETP.LT.OR P5, PT, R28.reuse, 0x21, !P1 ;  /* 0x000000211c00780c */ /* 0x040fe20004fa1670 */
[-C--:B------:R-:W-:Y:S01]  /*6d30*/  FMUL R119, R119, R6.reuse ;  /* 0x0000000677777220 */ /* 0x080fe20000400000 */
[----:B------:R-:W-:Y:S01]  /*6d40*/  F2FP.SATFINITE.E4M3.F32.PACK_AB_MERGE_C R123, RZ, R123, RZ ;  /* 0x0000007bff7b723e */ /* 0x000fe200048070ff */
[----:B------:R0:W-:Y:S01]  /*6d50*/  @!P6 STG.E.U8 desc[UR22][R4.64+0x11], R27 ;  /* 0x0000111b0400e986 */ /* 0x0001e2000c101116 */
[----:B------:R-:W-:Y:S01]  /*6d60*/  ISETP.LT.OR P6, PT, R28, 0x22, !P1 ;  /* 0x000000221c00780c */ /* 0x000fe20004fc1670 */
[-C--:B------:R-:W-:Y:S01]  /*6d70*/  FMUL R118, R118, R6.reuse ;  /* 0x0000000676767220 */ /* 0x080fe20000400000 */
[----:B------:R-:W-:Y:S01]  /*6d80*/  F2FP.SATFINITE.E4M3.F32.PACK_AB_MERGE_C R121, RZ, R121, RZ ;  /* 0x00000079ff79723e */ /* 0x000fe200048070ff */
[----:B------:R-:W-:Y:S01]  /*6d90*/  @!P2 STG.E.U8 desc[UR22][R10.64+0x18], R131 ;  /* 0x000018830a00a986 */ /* 0x000fe2000c101116 */
[----:B------:R-:W-:Y:S01]  /*6da0*/  ISETP.LT.OR P2, PT, R28, 0x19, !P0 ;  /* 0x000000191c00780c */ /* 0x000fe20004741670 */
[----:B------:R-:W-:Y:S01]  /*6db0*/  FMUL R117, R117, R6 ;  /* 0x0000000675757220 */ /* 0x000fe20000400000 */
[----:B-1----:R-:W-:Y:S01]  /*6dc0*/  F2FP.SATFINITE.E4M3.F32.PACK_AB_MERGE_C R25, RZ, R130, RZ ;  /* 0x00000082ff19723e */ /* 0x002fe200048070ff */
[-C--:B------:R-:W-:Y:S01]  /*6dd0*/  FMUL R116, R116, R6.reuse ;  /* 0x0000000674747220 */ /* 0x080fe20000400000 */
[----:B------:R-:W-:Y:S01]  /*6de0*/  F2FP.SATFINITE.E4M3.F32.PACK_AB_MERGE_C R119, RZ, R119, RZ ;  /* 0x00000077ff77723e */ /* 0x000fe200048070ff */
[----:B------:R-:W-:Y:S01]  /*6df0*/  FMUL R115, R115, R6 ;  /* 0x0000000673737220 */ /* 0x000fe20000400000 */
[----:B------:R-:W-:Y:S01]  /*6e00*/  F2FP.SATFINITE.E4M3.F32.PACK_AB_MERGE_C R117, RZ, R117, RZ ;  /* 0x00000075ff75723e */ /* 0x000fe200048070ff */
[----:B------:R1:W-:Y:S01]  /*6e10*/  @!P3 STG.E.U8 desc[UR22][R10.64+0x19], R25 ;  /* 0x000019190a00b986 */ /* 0x0003e2000c101116 */
[----:B0-----:R-:W-:Y:S01]  /*6e20*/  F2FP.SATFINITE.E4M3.F32.PACK_AB_MERGE_C R27, RZ, R128, RZ ;  /* 0x00000080ff1b723e */ /* 0x001fe200048070ff */
[-C--:B------:R-:W-:Y:S01]  /*6e30*/  FMUL R114, R114, R6.reuse ;  /* 0x0000000672727220 */ /* 0x080fe20000400000 */
[----:B------:R-:W-:Y:S01]  /*6e40*/  ISETP.LT.OR P3, PT, R28, 0x21, !P0 ;  /* 0x000000211c00780c */ /* 0x000fe20004761670 */
[-C--:B------:R-:W-:Y:S01]  /*6e50*/  FMUL R113, R113, R6.reuse ;  /* 0x0000000671717220 */ /* 0x080fe20000400000 */
[-C--:B------:R-:W-:Y:S01]  /*6e60*/  FMUL R112, R112, R6.reuse ;  /* 0x0000000670707220 */ /* 0x080fe20000400000 */
[----:B------:R-:W-:Y:S01]  /*6e70*/  @!P2 STG.E.U8 desc[UR22][R4.64+0x18], R129 ;  /* 0x000018810400a986 */ /* 0x000fe2000c101116 */
[C---:B------:R-:W-:Y:S01]  /*6e80*/  ISETP.LT.OR P2, PT, R28.reuse, 0x29, !P0 ;  /* 0x000000291c00780c */ /* 0x040fe20004741670 */
[-C--:B------:R-:W-:Y:S01]  /*6e90*/  FMUL R111, R111, R6.reuse ;  /* 0x000000066f6f7220 */ /* 0x080fe20000400000 */
[----:B------:R-:W-:Y:S01]  /*6ea0*/  F2FP.SATFINITE.E4M3.F32.PACK_AB_MERGE_C R115, RZ, R115, RZ ;  /* 0x00000073ff73723e */ /* 0x000fe200048070ff */
[----:B------:R0:W-:Y:S01]  /*6eb0*/  @!P4 STG.E.U8 desc[UR22][R4.64+0x19], R27 ;  /* 0x0000191b0400c986 */ /* 0x0001e2000c101116 */
[----:B------:R-:W-:Y:S01]  /*6ec0*/  ISETP.LT.OR P4, PT, R28, 0x22, !P0 ;  /* 0x000000221c00780c */ /* 0x000fe20004781670 */
        /* <DEDUP_REMOVED lines=9> */
[----:B------:R-:W-:Y:S01]  /*6f60*/  F2FP.SATFINITE.E4M3.F32.PACK_AB_MERGE_C R111, RZ, R111, RZ ;  /* 0x0000006fff6f723e */ /* 0x000fe200048070ff */
[----:B------:R-:W-:Y:S01]  /*6f70*/  @!P3 STG.E.U8 desc[UR22][R4.64+0x20], R125 ;  /* 0x0000207d0400b986 */ /* 0x000fe2000c101116 */
[----:B0-----:R-:W-:Y:S01]  /*6f80*/  F2FP.SATFINITE.E4M3.F32.PACK_AB_MERGE_C R27, RZ, R122, RZ ;  /* 0x0000007aff1b723e */ /* 0x001fe200048070ff */
[-C--:B------:R-:W-:Y:S01]  /*6f90*/  FMUL R107, R107, R6.reuse ;  /* 0x000000066b6b7220 */ /* 0x080fe20000400000 */
[C---:B------:R-:W-:Y:S01]  /*6fa0*/  ISETP.LT.OR P3, PT, R28.reuse, 0x2a, !P0 ;  /* 0x0000002a1c00780c */ /* 0x040fe20004761670 */
[----:B------:R0:W-:Y:S01]  /*6fb0*/  @!P4 STG.E.U8 desc[UR22][R4.64+0x21], R25 ;  /* 0x000021190400c986 */ /* 0x0001e2000c101116 */
[----:B------:R-:W-:Y:S01]  /*6fc0*/  ISETP.LT.OR P4, PT, R28, 0x32, !P1 ;  /* 0x000000321c00780c */ /* 0x000fe20004f81670 */
[-C--:B------:R-:W-:Y:S01]  /*6fd0*/  FMUL R106, R106, R6.reuse ;  /* 0x000000066a6a7220 */ /* 0x080fe20000400000 */
[----:B------:R-:W-:Y:S01]  /*6fe0*/  F2FP.SATFINITE.E4M3.F32.PACK_AB_MERGE_C R109, RZ, R109, RZ ;  /* 0x0000006dff6d723e */ /* 0x000fe200048070ff */
[----:B------:R-:W-:Y:S01]  /*6ff0*/  @!P5 STG.E.U8 desc[UR22][R10.64+0x28], R123 ;  /* 0x0000287b0a00d986 */ /* 0x000fe2000c101116 */
[C---:B------:R-:W-:Y:S01]  /*7000*/  ISETP.LT.OR P5, PT, R28.reuse, 0x31, !P0 ;  /* 0x000000311c00780c */ /* 0x040fe200047a1670 */
[----:B------:R-:W-:Y:S01]  /*7010*/  FMUL R105, R105, R6 ;  /* 0x0000000669697220 */ /* 0x000fe20000400000 */
[----:B-1----:R-:W-:Y:S01]  /*7020*/  F2FP.SATFINITE.E4M3.F32.PACK_AB_MERGE_C R29, RZ, R116, RZ ;  /* 0x00000074ff1d723e */ /* 0x002fe200048070ff */
[----:B------:R1:W-:Y:S01]  /*7030*/  @!P6 STG.E.U8 desc[UR22][R10.64+0x29], R27 ;  /* 0x0000291b0a00e986 */ /* 0x0003e2000c101116 */
[----:B------:R-:W-:Y:S01]  /*7040*/  ISETP.LT.OR P6, PT, R28, 0x32, !P0 ;  /* 0x000000321c00780c */ /* 0x000fe200047c1670 */
[-C--:B------:R-:W-:Y:S01]  /*7050*/  FMUL R104, R104, R6.reuse ;  /* 0x0000000668687220 */ /* 0x080fe20000400000 */
[----:B------:R-:W-:Y:S01]  /*7060*/  F2FP.SATFINITE.E4M3.F32.PACK_AB_MERGE_C R107, RZ, R107, RZ ;  /* 0x0000006bff6b723e */ /* 0x000fe200048070ff */
[----:B------:R-:W-:Y:S01]  /*7070*/  @!P2 STG.E.U8 desc[UR22][R4.64+0x28], R121 ;  /* 0x000028790400a986 */ /* 0x000fe2000c101116 */
[----:B------:R-:W-:Y:S01]  /*7080*/  ISETP.LT.OR P2, PT, R28, 0x31, !P1 ;  /* 0x000000311c00780c */ /* 0x000fe20004f41670 */
[----:B------:R-:W-:Y:S01]  /*7090*/  FMUL R103, R103, R6 ;  /* 0x0000000667677220 */ /* 0x000fe20000400000 */
[----:B0-----:R-:W-:Y:S01]  /*70a0*/  F2FP.SATFINITE.E4M3.F32.PACK_AB_MERGE_C R25, RZ, R120, RZ ;  /* 0x00000078ff19723e */ /* 0x001fe200048070ff */
[-C--:B------:R-:W-:Y:S01]  /*70b0*/  FMUL R102, R102, R6.reuse ;  /* 0x0000000666667220 */ /* 0x080fe20000400000 */
[-C--:B------:R-:W-:Y:S01]  /*70c0*/  FMUL R101, R101, R6.reuse ;  /* 0x0000000665657220 */ /* 0x080fe20000400000 */
[----:B------:R-:W-:Y:S01]  /*70d0*/  F2FP.SATFINITE.E4M3.F32.PACK_AB_MERGE_C R105, RZ, R105, RZ ;  /* 0x00000069ff69723e */ /* 0x000fe200048070ff */
[----:B------:R-:W-:Y:S01]  /*70e0*/  FMUL R100, R100, R6 ;  /* 0x0000000664647220 */ /* 0x000fe20000400000 */
[----:B-1----:R-:W-:Y:S01]  /*70f0*/  F2FP.SATFINITE.E4M3.F32.PACK_AB_MERGE_C R27, RZ, R118, RZ ;  /* 0x00000076ff1b723e */ /* 0x002fe200048070ff */
[----:B------:R0:W-:Y:S01]  /*7100*/  @!P3 STG.E.U8 desc[UR22][R4.64+0x29], R25 ;  /* 0x000029190400b986 */ /* 0x0001e2000c101116 */
        /* <DEDUP_REMOVED lines=9> */
[-C--:B------:R-:W-:Y:S01]  /*71a0*/  FMUL R97, R97, R6.reuse ;  /* 0x0000000661617220 */ /* 0x080fe20000400000 */
[-C--:B------:R-:W-:Y:S01]  /*71b0*/  FMUL R96, R96, R6.reuse ;  /* 0x0000000660607220 */ /* 0x080fe20000400000 */
[----:B------:R-:W-:Y:S01]  /*71c0*/  @!P5 STG.E.U8 desc[UR22][R4.64+0x30], R117 ;  /* 0x000030750400d986 */ /* 0x000fe2000c101116 */
[C---:B------:R-:W-:Y:S01]  /*71d0*/  ISETP.LT.OR P5, PT, R28.reuse, 0x39, !P0 ;  /* 0x000000391c00780c */ /* 0x040fe200047a1670 */
[----:B------:R-:W-:Y:S01]  /*71e0*/  FMUL R95, R95, R6 ;  /* 0x000000065f5f7220 */ /* 0x000fe20000400000 */
[----:B0-----:R-:W-:Y:S01]  /*71f0*/  F2FP.SATFINITE.E4M3.F32.PACK_AB_MERGE_C R25, RZ, R114, RZ ;  /* 0x00000072ff19723e */ /* 0x001fe200048070ff */
        /* <DEDUP_REMOVED lines=13> */
[C---:B------:R-:W-:Y:S01]  /*72d0*/  ISETP.LT.OR P5, PT, R28.reuse, 0x49, !P1 ;  /* 0x000000491c00780c */ /* 0x040fe20004fa1670 */
[----:B------:R-:W-:Y:S01]  /*72e0*/  FMUL R91, R91, R6 ;  /* 0x000000065b5b7220 */ /* 0x000fe20000400000 */
[----:B0-----:R-:W-:Y:S01]  /*72f0*/  F2FP.SATFINITE.E4M3.F32.PACK_AB_MERGE_C R29, RZ, R106, RZ ;  /* 0x0000006aff1d723e */ /* 0x001fe200048070ff */
        /* <DEDUP_REMOVED lines=24> */
[----:B------:R-:W-:Y:S01]  /*7480*/  FMUL R17, R17, R6 ;  /* 0x0000000611117220 */ /* 0x000fe20000400000 */
[----:B-1----:R-:W-:Y:S01]  /*7490*/  F2FP.SATFINITE.E4M3.F32.PACK_AB_MERGE_C R25, RZ, R104, RZ ;  /* 0x00000068ff19723e */ /* 0x002fe200048070ff */
[----:B------:R-:W-:Y:S01]  /*74a0*/  @!P5 STG.E.U8 desc[UR22][R10.64+0x48], R107 ;  /* 0x0000486b0a00d986 */ /* 0x000fe2000c101116 */
[----:B------:R-:W-:Y:S01]  /*74b0*/  ISETP.LT.OR P5, PT, R28, 0x51, !P1 ;  /* 0x000000511c00780c */ /* 0x000fe20004fa1670 */
[-C--:B------:R-:W-:Y:S01]  /*74c0*/  FMUL R16, R16, R6.reuse ;  /* 0x0000000610107220 */ /* 0x080fe20000400000 */
[-C--:B------:R-:W-:Y:S01]  /*74d0*/  FMUL R19, R19, R6.reuse ;  /* 0x0000000613137220 */ /* 0x080fe20000400000 */
[----:B------:R1:W-:Y:S01]  /*74e0*/  @!P6 STG.E.U8 desc[UR22][R10.64+0x49], R29 ;  /* 0x0000491d0a00e986 */ /* 0x0003e2000c101116 */
[----:B------:R-:W-:Y:S01]  /*74f0*/  ISETP.LT.OR P6, PT, R28, 0x52, !P1 ;  /* 0x000000521c00780c */ /* 0x000fe20004fc1670 */
[----:B------:R-:W-:Y:S01]  /*7500*/  FMUL R18, R18, R6 ;  /* 0x0000000612127220 */ /* 0x000fe20000400000 */
[----:B------:R-:W-:Y:S01]  /*7510*/  F2FP.SATFINITE.E4M3.F32.PACK_AB_MERGE_C R21, RZ, R21, RZ ;  /* 0x00000015ff15723e */ /* 0x000fe200048070ff */
[----:B------:R-:W-:Y:S01]  /*7520*/  @!P3 STG.E.U8 desc[UR22][R4.64+0x48], R105 ;  /* 0x000048690400b986 */ /* 0x000fe2000c101116 */
[----:B0-----:R-:W-:-:S02]  /*7530*/  F2FP.SATFINITE.E4M3.F32.PACK_AB_MERGE_C R27, RZ, R102, RZ ;  /* 0x00000066ff1b723e */ /* 0x001fc400048070ff */
[C---:B------:R-:W-:Y:S01]  /*7540*/  ISETP.LT.OR P3, PT, R28.reuse, 0x52, !P0 ;  /* 0x000000521c00780c */ /* 0x040fe20004761670 */
[----:B------:R0:W-:Y:S01]  /*7550*/  @!P4 STG.E.U8 desc[UR22][R4.64+0x49], R25 ;  /* 0x000049190400c986 */ /* 0x0001e2000c101116 */
[C---:B------:R-:W-:Y:S02]  /*7560*/  ISETP.LT.OR P4, PT, R28.reuse, 0x59, !P0 ;  /* 0x000000591c00780c */ /* 0x040fe40004781670 */
[----:B------:R-:W-:Y:S01]  /*7570*/  F2FP.SATFINITE.E4M3.F32.PACK_AB_MERGE_C R17, RZ, R17, RZ ;  /* 0x00000011ff11723e */ /* 0x000fe200048070ff */
[----:B------:R-:W-:Y:S01]  /*7580*/  @!P5 STG.E.U8 desc[UR22][R10.64+0x50], R103 ;  /* 0x000050670a00d986 */ /* 0x000fe2000c101116 */
[C---:B------:R-:W-:Y:S02]  /*7590*/  ISETP.LT.OR P5, PT, R28.reuse, 0x5a, !P0 ;  /* 0x0000005a1c00780c */ /* 0x040fe400047a1670 */
[----:B-1----:R-:W-:Y:S01]  /*75a0*/  F2FP.SATFINITE.E4M3.F32.PACK_AB_MERGE_C R29, RZ, R96, RZ ;  /* 0x00000060ff1d723e */ /* 0x002fe200048070ff */
[----:B------:R1:W-:Y:S01]  /*75b0*/  @!P6 STG.E.U8 desc[UR22][R10.64+0x51], R27 ;  /* 0x0000511b0a00e986 */ /* 0x0003e2000c101116 */
[----:B------:R-:W-:-:S02]  /*75c0*/  ISETP.LT.OR P6, PT, R28, 0x5a, !P1 ;  /* 0x0000005a1c00780c */ /* 0x000fc40004fc1670 */
[----:B------:R-:W-:Y:S01]  /*75d0*/  F2FP.SATFINITE.E4M3.F32.PACK_AB_MERGE_C R19, RZ, R19, RZ ;  /* 0x00000013ff13723e */ /* 0x000fe200048070ff */
[----:B------:R-:W-:Y:S01]  /*75e0*/  @!P2 STG.E.U8 desc[UR22][R4.64+0x50], R101 ;  /* 0x000050650400a986 */ /* 0x000fe2000c101116 */
[----:B------:R-:W-:Y:S02]  /*75f0*/  ISETP.LT.OR P2, PT, R28, 0x59, !P1 ;  /* 0x000000591c00780c */ /* 0x000fe40004f41670 */
[----:B0-----:R-:W-:Y:S02]  /*7600*/  F2FP.SATFINITE.E4M3.F32.PACK_AB_MERGE_C R25, RZ, R100, RZ ;  /* 0x00000064ff19723e */ /* 0x001fe400048070ff */
[----:B-1----:R-:W-:-:S03]  /*7610*/  F2FP.SATFINITE.E4M3.F32.PACK_AB_MERGE_C R27, RZ, R98, RZ ;  /* 0x00000062ff1b723e */ /* 0x002fc600048070ff */
[----:B------:R0:W-:Y:S01]  /*7620*/  @!P3 STG.E.U8 desc[UR22][R4.64+0x51], R25 ;  /* 0x000051190400b986 */ /* 0x0001e2000c101116 */
[----:B------:R-:W-:-:S03]  /*7630*/  ISETP.LT.OR P3, PT, R28, 0x62, !P1 ;  /* 0x000000621c00780c */ /* 0x000fc60004f61670 */
[----:B------:R1:W-:Y:S01]  /*7640*/  @!P6 STG.E.U8 desc[UR22][R10.64+0x59], R27 ;  /* 0x0000591b0a00e986 */ /* 0x0003e2000c101116 */
[----:B------:R-:W-:-:S03]  /*7650*/  ISETP.LT.OR P6, PT, R28, 0x69, !P1 ;  /* 0x000000691c00780c */ /* 0x000fc60004fc1670 */
[----:B------:R-:W-:Y:S01]  /*7660*/  @!P2 STG.E.U8 desc[UR22][R10.64+0x58], R99 ;  /* 0x000058630a00a986 */ /* 0x000fe2000c101116 */
[----:B------:R-:W-:-:S03]  /*7670*/  ISETP.LT.OR P2, PT, R28, 0x61, !P1 ;  /* 0x000000611c00780c */ /* 0x000fc60004f41670 */
[----:B------:R-:W-:Y:S01]  /*7680*/  @!P4 STG.E.U8 desc[UR22][R4.64+0x58], R97 ;  /* 0x000058610400c986 */ /* 0x000fe2000c101116 */
[C---:B------:R-:W-:Y:S02]  /*7690*/  ISETP.LT.OR P4, PT, R28.reuse, 0x61, !P0 ;  /* 0x000000611c00780c */ /* 0x040fe40004781670 */
[----:B0-----:R-:W-:Y:S01]  /*76a0*/  F2FP.SATFINITE.E4M3.F32.PACK_AB_MERGE_C R25, RZ, R94, RZ ;  /* 0x0000005eff19723e */ /* 0x001fe200048070ff */
[----:B------:R0:W-:Y:S01]  /*76b0*/  @!P5 STG.E.U8 desc[UR22][R4.64+0x59], R29 ;  /* 0x0000591d0400d986 */ /* 0x0001e2000c101116 */
[C---:B------:R-:W-:Y:S02]  /*76c0*/  ISETP.LT.OR P5, PT, R28.reuse, 0x62, !P0 ;  /* 0x000000621c00780c */ /* 0x040fe400047a1670 */
[----:B-1----:R-:W-:Y:S01]  /*76d0*/  F2FP.SATFINITE.E4M3.F32.PACK_AB_MERGE_C R27, RZ, R92, RZ ;  /* 0x0000005cff1b723e */ /* 0x002fe200048070ff */
        /* <DEDUP_REMOVED lines=8> */
[----:B-1----:R-:W-:Y:S02]  /*7760*/  F2FP.SATFINITE.E4M3.F32.PACK_AB_MERGE_C R25, RZ, R88, RZ ;  /* 0x00000058ff19723e */ /* 0x002fe400048070ff */
[C---:B------:R-:W-:Y:S01]  /*7770*/  ISETP.LT.OR P5, PT, R28.reuse, 0x71, !P0 ;  /* 0x000000711c00780c */ /* 0x040fe200047a1670 */
[----:B------:R-:W-:Y:S01]  /*7780*/  @!P6 STG.E.U8 desc[UR22][R10.64+0x68], R91 ;  /* 0x0000685b0a00e986 */ /* 0x000fe2000c101116 */
[----:B------:R-:W-:-:S03]  /*7790*/  ISETP.LT.OR P6, PT, R28, 0x71, !P1 ;  /* 0x000000711c00780c */ /* 0x000fc60004fc1670 */
[----:B------:R-:W-:Y:S01]  /*77a0*/  @!P2 STG.E.U8 desc[UR22][R10.64+0x69], R29 ;  /* 0x0000691d0a00a986 */ /* 0x000fe2000c101116 */
[----:B------:R-:W-:-:S03]  /*77b0*/  ISETP.LT.OR P2, PT, R28, 0x72, !P1 ;  /* 0x000000721c00780c */ /* 0x000fc60004f41670 */
[----:B------:R-:W-:Y:S01]  /*77c0*/  @!P3 STG.E.U8 desc[UR22][R4.64+0x68], R89 ;  /* 0x000068590400b986 */ /* 0x000fe2000c101116 */
[C---:B------:R-:W-:Y:S02]  /*77d0*/  ISETP.LT.OR P3, PT, R28.reuse, 0x79, !P1 ;  /* 0x000000791c00780c */ /* 0x040fe40004f61670 */
[C---:B------:R-:W-:Y:S01]  /*77e0*/  ISETP.LT.OR P1, PT, R28.reuse, 0x7a, !P1 ;  /* 0x0000007a1c00780c */ /* 0x040fe20004f21670 */
[----:B------:R1:W-:Y:S01]  /*77f0*/  @!P4 STG.E.U8 desc[UR22][R4.64+0x69], R25 ;  /* 0x000069190400c986 */ /* 0x0003e2000c101116 */
[C---:B------:R-:W-:Y:S02]  /*7800*/  ISETP.LT.OR P4, PT, R28.reuse, 0x72, !P0 ;  /* 0x000000721c00780c */ /* 0x040fe40004781670 */
[----:B0-----:R-:W-:Y:S01]  /*7810*/  F2FP.SATFINITE.E4M3.F32.PACK_AB_MERGE_C R27, RZ, R22, RZ ;  /* 0x00000016ff1b723e */ /* 0x001fe200048070ff */
[----:B------:R0:W-:Y:S01]  /*7820*/  @!P6 STG.E.U8 desc[UR22][R10.64+0x70], R23 ;  /* 0x000070170a00e986 */ /* 0x0001e2000c101116 */
[C---:B------:R-:W-:Y:S02]  /*7830*/  ISETP.LT.OR P6, PT, R28.reuse, 0x79, !P0 ;  /* 0x000000791c00780c */ /* 0x040fe400047c1670 */
[----:B------:R-:W-:Y:S01]  /*7840*/  ISETP.LT.OR P0, PT, R28, 0x7a, !P0 ;  /* 0x0000007a1c00780c */ /* 0x000fe20004701670 */
[----:B------:R2:W-:Y:S01]  /*7850*/  @!P2 STG.E.U8 desc[UR22][R10.64+0x71], R27 ;  /* 0x0000711b0a00a986 */ /* 0x0005e2000c101116 */
[----:B-1----:R-:W-:-:S03]  /*7860*/  F2FP.SATFINITE.E4M3.F32.PACK_AB_MERGE_C R25, RZ, R16, RZ ;  /* 0x00000010ff19723e */ /* 0x002fc600048070ff */
[----:B------:R1:W-:Y:S01]  /*7870*/  @!P5 STG.E.U8 desc[UR22][R4.64+0x70], R21 ;  /* 0x000070150400d986 */ /* 0x0003e2000c101116 */
[----:B0-----:R-:W-:Y:S02]  /*7880*/  F2FP.SATFINITE.E4M3.F32.PACK_AB_MERGE_C R23, RZ, R20, RZ ;  /* 0x00000014ff17723e */ /* 0x001fe400048070ff */
[----:B--2---:R-:W-:-:S03]  /*7890*/  F2FP.SATFINITE.E4M3.F32.PACK_AB_MERGE_C R27, RZ, R18, RZ ;  /* 0x00000012ff1b723e */ /* 0x004fc600048070ff */
[----:B------:R1:W-:Y:S04]  /*78a0*/  @!P4 STG.E.U8 desc[UR22][R4.64+0x71], R23 ;  /* 0x000071170400c986 */ /* 0x0003e8000c101116 */
[----:B------:R1:W-:Y:S04]  /*78b0*/  @!P3 STG.E.U8 desc[UR22][R10.64+0x78], R17 ;  /* 0x000078110a00b986 */ /* 0x0003e8000c101116 */
[----:B------:R1:W-:Y:S04]  /*78c0*/  @!P1 STG.E.U8 desc[UR22][R10.64+0x79], R25 ;  /* 0x000079190a009986 */ /* 0x0003e8000c101116 */
[----:B------:R1:W-:Y:S04]  /*78d0*/  @!P6 STG.E.U8 desc[UR22][R4.64+0x78], R19 ;  /* 0x000078130400e986 */ /* 0x0003e8000c101116 */
[----:B------:R1:W-:Y:S02]  /*78e0*/  @!P0 STG.E.U8 desc[UR22][R4.64+0x79], R27 ;  /* 0x0000791b04008986 */ /* 0x0003e4000c101116 */
.L_x_164:
[----:B------:R-:W-:Y:S05]  /*78f0*/  BSYNC B0 ;  /* 0x0000000000007941 */ /* 0x000fea0003800000 */
.L_x_34:
[----:B01--4-:R-:W-:Y:S01]  /*7900*/  IMAD.U32 R4, RZ, RZ, UR20 ;  /* 0x00000014ff047e24 */ /* 0x013fe2000f8e00ff */
[----:B------:R-:W-:Y:S01]  /*7910*/  ULDC.64 UR4, c[0x0][0x650] ;  /* 0x0001940000047ab9 */ /* 0x000fe20000000a00 */
[----:B-----5:R-:W-:Y:S01]  /*7920*/  IMAD.U32 R0, RZ, RZ, UR7 ;  /* 0x00000007ff007e24 */ /* 0x020fe2000f8e00ff */
[----:B------:R0:W-:Y:S01]  /*7930*/  SYNCS.ARRIVE.TRANS64.A1T0 RZ, [R14+UR30], RZ ;  /* 0x000000ff0eff79a7 */ /* 0x0001e2000810001e */
[----:B------:R-:W-:Y:S01]  /*7940*/  IMAD.U32 R5, RZ, RZ, UR21 ;  /* 0x00000015ff057e24 */ /* 0x000fe2000f8e00ff */
[C---:B------:R-:W-:Y:S01]  /*7950*/  LEA R2, P0, R4.reuse, R2, 0x1 ;  /* 0x0000000204027211 */ /* 0x040fe200078008ff */
[----:B------:R-:W-:Y:S01]  /*7960*/  IMAD.MOV.U32 R5, RZ, RZ, -0x1 ;  /* 0xffffffffff057424 */ /* 0x000fe200078e00ff */
[----:B------:R-:W-:Y:S02]  /*7970*/  PRMT R10, RZ, 0x7610, R10 ;  /* 0x00007610ff0a7816 */ /* 0x000fe4000000000a */
[----:B------:R-:W-:Y:S01]  /*7980*/  LEA.HI.X R3, R4, R3, R0, 0x1, P0 ;  /* 0x0000000304037211 */ /* 0x000fe200000f0c00 */
[----:B------:R-:W-:Y:S01]  /*7990*/  IMAD.MOV.U32 R4, RZ, RZ, -0x1 ;  /* 0xffffffffff047424 */ /* 0x000fe200078e00ff */
[----:B------:R-:W-:Y:S01]  /*79a0*/  ISETP.GE.U32.AND P0, PT, R2, UR4, PT ;  /* 0x0000000402007c0c */ /* 0x000fe2000bf06070 */
[----:B------:R-:W-:-:S03]  /*79b0*/  IMAD.MOV.U32 R0, RZ, RZ, -0x1 ;  /* 0xffffffffff007424 */ /* 0x000fc600078e00ff */
[----:B------:R-:W-:-:S13]  /*79c0*/  ISETP.GE.U32.AND.EX P0, PT, R3, UR5, PT, P0 ;  /* 0x0000000503007c0c */ /* 0x000fda000bf06100 */
[----:B0-----:R-:W-:Y:S05]  /*79d0*/  @P0 BRA `(.L_x_165) ;  /* 0x0000000400880947 */ /* 0x001fea0003800000 */
[----:B------:R-:W0:Y:S01]  /*79e0*/  S2UR UR12, SR_CTAID.X ;  /* 0x00000000000c79c3 */ /* 0x000e220000002500 */
[----:B------:R-:W-:Y:S01]  /*79f0*/  ULDC.64 UR4, c[0x0][0x628] ;  /* 0x00018a0000047ab9 */ /* 0x000fe20000000a00 */
[----:B------:R-:W-:Y:S01]  /*7a00*/  ULDC UR6, c[0x0][0x150] ;  /* 0x0000540000067ab9 */ /* 0x000fe20000000800 */
[----:B------:R-:W-:Y:S01]  /*7a10*/  ISETP.NE.U32.AND P0, PT, RZ, UR4, PT ;  /* 0x00000004ff007c0c */ /* 0x000fe2000bf05070 */
[----:B------:R-:W-:Y:S01]  /*7a20*/  ULDC UR24, c[0x0][0x630] ;  /* 0x00018c0000187ab9 */ /* 0x000fe20000000800 */
[C---:B------:R-:W-:Y:S01]  /*7a30*/  R2UR UR28, R2.reuse ;  /* 0x00000000021c72ca */ /* 0x040fe200000e0000 */
[----:B------:R-:W-:Y:S01]  /*7a40*/  ULDC UR31, c[0x0][0x154] ;  /* 0x00005500001f7ab9 */ /* 0x000fe20000000800 */
[----:B------:R-:W-:Y:S01]  /*7a50*/  ISETP.NE.AND.EX P0, PT, RZ, UR5, PT, P0 ;  /* 0x00000005ff007c0c */ /* 0x000fe2000bf05300 */
[----:B------:R-:W1:Y:S01]  /*7a60*/  S2UR UR32, SR_CTAID.Y ;  /* 0x00000000002079c3 */ /* 0x000e620000002600 */
[----:B------:R-:W-:Y:S02]  /*7a70*/  R2UR UR29, R3 ;  /* 0x00000000031d72ca */ /* 0x000fe400000e0000 */
[----:B------:R-:W-:-:S02]  /*7a80*/  R2UR UR26, R2 ;  /* 0x00000000021a72ca */ /* 0x000fc400000e0000 */
[----:B------:R-:W-:Y:S02]  /*7a90*/  R2UR UR27, R3 ;  /* 0x00000000031b72ca */ /* 0x000fe400000e0000 */
[----:B0-----:R-:W-:-:S05]  /*7aa0*/  I2FP.F32.U32 R0, UR12 ;  /* 0x0000000c00007c45 */ /* 0x001fca0008201000 */
[----:B------:R-:W-:-:S04]  /*7ab0*/  FMUL R0, R0, UR6 ;  /* 0x0000000600007c20 */ /* 0x000fc80008400000 */
[----:B------:R0:W4:Y:S01]  /*7ac0*/  F2I.U32.TRUNC.NTZ R4, R0 ;  /* 0x0000000000047305 */ /* 0x000122000020f000 */
[----:B-1----:R-:W-:Y:S05]  /*7ad0*/  @!P0 BRA `(.L_x_166) ;  /* 0x0000000000308947 */ /* 0x002fea0003800000 */
        /* <DEDUP_REMOVED lines=12> */
.L_x_166:
[----:B------:R-:W-:Y:S01]  /*7ba0*/  USHF.R.U64 UR6, UR26, UR24, UR27 ;  /* 0x000000181a067299 */ /* 0x000fe2000800121b */
[----:B0-----:R-:W-:Y:S01]  /*7bb0*/  I2FP.F32.U32 R0, UR32 ;  /* 0x0000002000007c45 */ /* 0x001fe20008201000 */
[----:B------:R-:W-:Y:S02]  /*7bc0*/  USHF.R.U32.HI UR4, URZ, UR24, UR27 ;  /* 0x000000183f047299 */ /* 0x000fe4000801161b */
[----:B------:R-:W-:Y:S02]  /*7bd0*/  UIADD3 UR18, UP0, URZ, -UR6, URZ ;  /* 0x800000063f127290 */ /* 0x000fe4000ff1e03f */
[----:B------:R-:W-:Y:S01]  /*7be0*/  FMUL R0, R0, UR31 ;  /* 0x0000001f00007c20 */ /* 0x000fe20008400000 */
[----:B------:R-:W-:Y:S01]  /*7bf0*/  ULDC.64 UR26, c[0x0][0x620] ;  /* 0x00018800001a7ab9 */ /* 0x000fe20000000a00 */
[----:B------:R-:W-:Y:S01]  /*7c00*/  UIADD3.X UR4, URZ, ~UR4, URZ, UP0, !UPT ;  /* 0x800000043f047290 */ /* 0x000fe200087fe43f */
[----:B------:R-:W-:Y:S01]  /*7c10*/  UMOV UR16, UR28 ;  /* 0x0000001c00107c82 */ /* 0x000fe20008000000 */
[----:B------:R-:W-:-:S02]  /*7c20*/  UMOV UR17, UR29 ;  /* 0x0000001d00117c82 */ /* 0x000fc40008000000 */
[----:B------:R-:W0:Y:S01]  /*7c30*/  F2I.U32.TRUNC.NTZ R0, R0 ;  /* 0x0000000000007305 */ /* 0x000e22000020f000 */
[----:B------:R-:W-:Y:S02]  /*7c40*/  UIMAD UR4, UR4, UR26, URZ ;  /* 0x0000001a040472a4 */ /* 0x000fe4000f8e023f */
[----:B------:R-:W-:Y:S01]  /*7c50*/  UIMAD.WIDE.U32 UR16, UR18, UR26, UR16 ;  /* 0x0000001a121072a5 */ /* 0x000fe2000f8e0010 */
[----:B----4-:R-:W-:Y:S01]  /*7c60*/  R2UR UR26, R4 ;  /* 0x00000000041a72ca */ /* 0x010fe200000e0000 */
[----:B------:R-:W-:Y:S01]  /*7c70*/  UIMAD UR18, UR18, UR27, UR4 ;  /* 0x0000001b121272a4 */ /* 0x000fe2000f8e0204 */
[----:B------:R-:W-:Y:S01]  /*7c80*/  ULDC UR19, c[0x0][0x618] ;  /* 0x0001860000137ab9 */ /* 0x000fe20000000800 */
[----:B------:R-:W-:Y:S02]  /*7c90*/  ULDC UR35, c[0x0][0x658] ;  /* 0x0001960000237ab9 */ /* 0x000fe40000000800 */
[----:B------:R-:W-:Y:S01]  /*7ca0*/  UIADD3 UR18, UR17, UR18, URZ ;  /* 0x0000001211127290 */ /* 0x000fe2000fffe03f */
[----:B------:R-:W-:Y:S01]  /*7cb0*/  UMOV UR24, 0xffffffff ;  /* 0xffffffff00187882 */ /* 0x000fe20000000000 */
[----:B------:R-:W-:Y:S01]  /*7cc0*/  ULDC.64 UR4, c[0x0][0x640] ;  /* 0x0001900000047ab9 */ /* 0x000fe20000000a00 */
[----:B------:R-:W-:Y:S01]  /*7cd0*/  USHF.L.U32 UR31, UR24, UR35, URZ ;  /* 0x00000023181f7299 */ /* 0x000fe2000800063f */
[----:B------:R-:W-:Y:S01]  /*7ce0*/  ISETP.NE.U32.AND P0, PT, RZ, UR4, PT ;  /* 0x00000004ff007c0c */ /* 0x000fe2000bf05070 */
[----:B------:R-:W-:Y:S01]  /*7cf0*/  USHF.R.U64 UR16, UR16, UR19, UR18 ;  /* 0x0000001310107299 */ /* 0x000fe20008001212 */
[----:B0-----:R-:W-:Y:S01]  /*7d00*/  R2UR UR28, R0 ;  /* 0x00000000001c72ca */ /* 0x001fe200000e0000 */
[----:B------:R-:W-:Y:S01]  /*7d10*/  USHF.R.U32.HI UR18, URZ, UR19, UR18 ;  /* 0x000000133f127299 */ /* 0x000fe20008011612 */
[----:B------:R-:W-:Y:S01]  /*7d20*/  ISETP.NE.AND.EX P0, PT, RZ, UR5, PT, P0 ;  /* 0x00000005ff007c0c */ /* 0x000fe2000bf05300 */
[----:B------:R-:W-:Y:S01]  /*7d30*/  ULDC UR29, c[0x0][0x608] ;  /* 0x00018200001d7ab9 */ /* 0x000fe20000000800 */
[----:B------:R-:W-:-:S02]  /*7d40*/  ULOP3.LUT UR36, URZ, UR31, URZ, 0x33, !UPT ;  /* 0x0000001f3f247292 */ /* 0x000fc4000f8e333f */
[----:B------:R-:W-:Y:S02]  /*7d50*/  USHF.R.U64 UR31, UR16, UR29, UR18 ;  /* 0x0000001d101f7299 */ /* 0x000fe40008001212 */
[----:B------:R-:W-:Y:S01]  /*7d60*/  USHF.R.U32.HI UR18, URZ, UR29, UR18 ;  /* 0x0000001d3f127299 */ /* 0x000fe20008011612 */
[----:B------:R-:W-:Y:S01]  /*7d70*/  UMOV UR33, 0x1 ;  /* 0x0000000100217882 */ /* 0x000fe20000000000 */
[----:B------:R-:W-:Y:S02]  /*7d80*/  UIADD3 UR26, -UR26, URZ, URZ ;  /* 0x0000003f1a1a7290 */ /* 0x000fe4000fffe13f */
[----:B------:R-:W-:Y:S02]  /*7d90*/  USHF.L.U32 UR24, UR33, UR35, URZ ;  /* 0x0000002321187299 */ /* 0x000fe4000800063f */
[----:B------:R-:W-:Y:S01]  /*7da0*/  USHF.R.U64 UR33, UR31, UR35, UR18 ;  /* 0x000000231f217299 */ /* 0x000fe20008001212 */
[----:B------:R-:W-:Y:S01]  /*7db0*/  ULDC UR27, c[0x0][0x144] ;  /* 0x00005100001b7ab9 */ /* 0x000fe20000000800 */
[----:B------:R-:W-:Y:S01]  /*7dc0*/  ULDC UR15, c[0x0][0x600] ;  /* 0x00018000000f7ab9 */ /* 0x000fe20000000800 */
[----:B------:R-:W-:-:S02]  /*7dd0*/  UIADD3 UR34, -UR28, URZ, URZ ;  /* 0x0000003f1c227290 */ /* 0x000fc4000fffe13f */
[----:B------:R-:W-:Y:S02]  /*7de0*/  USHF.R.U32.HI UR29, URZ, UR35, UR18 ;  /* 0x000000233f1d7299 */ /* 0x000fe40008011612 */
[----:B------:R-:W-:Y:S02]  /*7df0*/  UIADD3 UR17, UR15, -0x1, URZ ;  /* 0xffffffff0f117890 */ /* 0x000fe4000fffe03f */
        /* <DEDUP_REMOVED lines=16> */
.L_x_167:
[----:B------:R-:W-:Y:S01]  /*7f00*/  USHF.R.U64 UR4, UR28, UR37, UR29 ;  /* 0x000000251c047299 */ /* 0x000fe2000800121d */
[----:B------:R-:W-:Y:S01]  /*7f10*/  IMAD.MOV.U32 R10, RZ, RZ, 0x1 ;  /* 0x00000001ff0a7424 */ /* 0x000fe200078e00ff */
[----:B------:R-:W-:Y:S01]  /*7f20*/  ULOP3.LUT UR31, UR31, UR36, URZ, 0xc0, !UPT ;  /* 0x000000241f1f7292 */ /* 0x000fe2000f8ec03f */
[----:B------:R-:W-:Y:S01]  /*7f30*/  IMAD.U32 R0, RZ, RZ, UR6 ;  /* 0x00000006ff007e24 */ /* 0x000fe2000f8e00ff */
[----:B------:R-:W-:Y:S02]  /*7f40*/  UIADD3 UR5, -UR4, URZ, URZ ;  /* 0x0000003f04057290 */ /* 0x000fe4000fffe13f */
[----:B------:R-:W-:Y:S02]  /*7f50*/  @UP2 UIMAD UR35, UR39, UR34, UR32 ;  /* 0x00000022272322a4 */ /* 0x000fe4000f8e0220 */
        /* <DEDUP_REMOVED lines=10> */
.L_x_165:
[----:B------:R-:W-:Y:S02]  /*8000*/  LOP3.LUT P0, RZ, R10, 0xff, RZ, 0xc0, !PT ;  /* 0x000000ff0aff7812 */ /* 0x000fe4000780c0ff */
[----:B------:R-:W-:-:S11]  /*8010*/  LOP3.LUT R144, R144, 0x1, RZ, 0x3c, !PT ;  /* 0x0000000190907812 */ /* 0x000fd600078e3cff */
[----:B------:R-:W-:Y:S05]  /*8020*/  @P0 BRA `(.L_x_168) ;  /* 0xffffff9400180947 */ /* 0x000fea000383ffff */
[----:B------:R-:W-:Y:S05]  /*8030*/  EXIT ;  /* 0x000000000000794d */ /* 0x000fea0003800000 */
.L_x_12:
[----:B------:R-:W-:-:S08]  /*8040*/  ISETP.NE.AND P0, PT, RZ, UR8, PT ;  /* 0x00000008ff007c0c */ /* 0x000fd0000bf05270 */
[----:B-1---5:R-:W0:-:S00]  /*8050*/  USETMAXREG.DEALLOC.CTAPOOL 0x28 ;  /* 0x00000028000079c8 */ /* 0x022e0000080e0500 */
[----:B------:R-:W-:Y:S05]  /*8060*/  @P0 EXIT ;  /* 0x000000000000094d */ /* 0x000fea0003800000 */
[----:B0-----:R-:W-:Y:S01]  /*8070*/  LOP3.LUT P0, RZ, R9, 0xff, RZ, 0xc0, !PT ;  /* 0x000000ff09ff7812 */ /* 0x001fe2000780c0ff */
[----:B------:R-:W-:Y:S02]  /*8080*/  IMAD.MOV.U32 R10, RZ, RZ, 0x1 ;  /* 0x00000001ff0a7424 */ /* 0x000fe400078e00ff */
[----:B------:R-:W-:-:S10]  /*8090*/  IMAD.MOV.U32 R11, RZ, RZ, RZ ;  /* 0x000000ffff0b7224 */ /* 0x000fd400078e00ff */
[----:B------:R-:W-:Y:S05]  /*80a0*/  @!P0 BRA `(.L_x_169) ;  /* 0x0000000c00108947 */ /* 0x000fea0003800000 */
[----:B------:R-:W-:Y:S01]  /*80b0*/  LOP3.LUT P0, RZ, R8, 0x1f, RZ, 0xc0, !PT ;  /* 0x0000001f08ff7812 */ /* 0x000fe2000780c0ff */
[----:B------:R-:W-:Y:S01]  /*80c0*/  ULDC UR5, c[0x0][0x658] ;  /* 0x0001960000057ab9 */ /* 0x000fe20000000800 */
[----:B------:R-:W-:Y:S01]  /*80d0*/  UMOV UR6, 0xffffffff ;  /* 0xffffffff00067882 */ /* 0x000fe20000000000 */
[----:B------:R-:W-:Y:S01]  /*80e0*/  BSSY B0, `(.L_x_169) ;  /* 0x00000c0000007945 */ /* 0x000fe20003800000 */
[----:B------:R-:W-:Y:S01]  /*80f0*/  USHF.L.U32 UR6, UR6, UR5, URZ ;  /* 0x0000000506067299 */ /* 0x000fe2000800063f */
[C---:B------:R-:W-:Y:S01]  /*8100*/  ISETP.NE.AND P3, PT, R12.reuse, RZ, PT ;  /* 0x000000ff0c00720c */ /* 0x040fe20003f65270 */
[----:B------:R-:W-:Y:S01]  /*8110*/  IMAD.MOV.U32 R10, RZ, RZ, 0x1 ;  /* 0x00000001ff0a7424 */ /* 0x000fe200078e00ff */
[----:B------:R-:W-:Y:S01]  /*8120*/  ISETP.NE.OR P0, PT, R12, RZ, !P0 ;  /* 0x000000ff0c00720c */ /* 0x000fe20004705670 */
[----:B------:R-:W-:Y:S01]  /*8130*/  IMAD.MOV.U32 R12, RZ, RZ, 0x1 ;  /* 0x00000001ff0c7424 */ /* 0x000fe200078e00ff */
[----:B------:R-:W-:Y:S01]  /*8140*/  ULDC UR4, c[0x0][0x600] ;  /* 0x0001800000047ab9 */ /* 0x000fe20000000800 */
[----:B------:R-:W-:Y:S01]  /*8150*/  IMAD.MOV.U32 R11, RZ, RZ, RZ ;  /* 0x000000ffff0b7224 */ /* 0x000fe200078e00ff */
[----:B------:R-:W-:Y:S01]  /*8160*/  UMOV UR8, 0x1 ;  /* 0x0000000100087882 */ /* 0x000fe20000000000 */
[----:B------:R-:W-:-:S02]  /*8170*/  UIADD3 UR27, UR14, 0x1, URZ ;  /* 0x000000010e1b7890 */ /* 0x000fc4000fffe03f */
[----:B------:R-:W-:Y:S02]  /*8180*/  ULOP3.LUT UR26, UR13, 0x2, URZ, 0xfc, !UPT ;  /* 0x000000020d1a7892 */ /* 0x000fe4000f8efc3f */
[----:B------:R-:W-:Y:S02]  /*8190*/  UIADD3 UR4, UR4, -0x1, URZ ;  /* 0xffffffff04047890 */ /* 0x000fe4000fffe03f */
[----:B------:R-:W-:Y:S02]  /*81a0*/  USHF.L.U32 UR5, UR8, UR5, URZ ;  /* 0x0000000508057299 */ /* 0x000fe4000800063f */
[----:B------:R-:W-:Y:S01]  /*81b0*/  ULOP3.LUT UR6, URZ, UR6, URZ, 0x33, !UPT ;  /* 0x000000063f067292 */ /* 0x000fe2000f8e333f */
[----:B------:R-:W-:-:S11]  /*81c0*/  ULDC.64 UR24, c[0x0][0x198] ;  /* 0x0000660000187ab9 */ /* 0x000fd60000000a00 */
.L_x_181:
[----:B------:R-:W-:-:S03]  /*81d0*/  UMOV UR8, 0xffffffff ;  /* 0xffffffff00087882 */ /* 0x000fc60000000000 */
[----:B------:R-:W-:Y:S05]  /*81e0*/  BRA.DIV UR8, `(.L_x_170) ;  /* 0x0000000e08947947 */ /* 0x000fea000b800000 */
[----:B------:R-:W-:-:S13]  /*81f0*/  ELECT P1, URZ, PT ;  /* 0x00000000003f782f */ /* 0x000fda0003820000 */
.L_x_192:
[----:B------:R-:W0:Y:S01]  /*8200*/  LDC R6, c[0x0][0x28c] ;  /* 0x0000a300ff067b82 */ /* 0x000e220000000800 */
[----:B------:R-:W-:Y:S01]  /*8210*/  BSSY B1, `(.L_x_171) ;  /* 0x0000038000017945 */ /* 0x000fe20003800000 */
[----:B0-----:R-:W-:-:S13]  /*8220*/  ISETP.LT.OR P1, PT, R6, 0x1, !P1 ;  /* 0x000000010600780c */ /* 0x001fda0004f21670 */
[----:B------:R-:W-:Y:S05]  /*8230*/  @P1 BRA `(.L_x_172) ;  /* 0x0000000000d41947 */ /* 0x000fea0003800000 */
[----:B------:R-:W-:Y:S02]  /*8240*/  IMAD.SHL.U32 R8, R4, 0x80, RZ ;  /* 0x0000008004087824 */ /* 0x000fe400078e00ff */
[----:B------:R-:W-:Y:S02]  /*8250*/  IMAD.SHL.U32 R9, R5, 0x40, RZ ;  /* 0x0000004005097824 */ /* 0x000fe400078e00ff */
[----:B------:R-:W-:Y:S02]  /*8260*/  IMAD.MOV.U32 R15, RZ, RZ, RZ ;  /* 0x000000ffff0f7224 */ /* 0x000fe400078e00ff */
[----:B------:R-:W-:Y:S02]  /*8270*/  IMAD.U32 R16, RZ, RZ, UR27 ;  /* 0x0000001bff107e24 */ /* 0x000fe4000f8e00ff */
[----:B------:R-:W-:Y:S02]  /*8280*/  IMAD.MOV.U32 R4, RZ, RZ, R10 ;  /* 0x000000ffff047224 */ /* 0x000fe400078e000a */
[----:B------:R-:W-:-:S07]  /*8290*/  IMAD.MOV.U32 R5, RZ, RZ, R11 ;  /* 0x000000ffff057224 */ /* 0x000fce00078e000b */
.L_x_176:
[----:B------:R-:W0:Y:S01]  /*82a0*/  S2R R7, SR_CgaCtaId ;  /* 0x0000000000077919 */ /* 0x000e220000008800 */
[----:B------:R-:W-:-:S04]  /*82b0*/  MOV R6, 0x400 ;  /* 0x0000040000067802 */ /* 0x000fc80000000f00 */
[----:B0-----:R-:W-:Y:S02]  /*82c0*/  LEA R14, R7, R6, 0x18 ;  /* 0x00000006070e7211 */ /* 0x001fe400078ec0ff */
[----:B------:R-:W-:Y:S01]  /*82d0*/  SHF.L.U32 R6, R4, 0x1f, RZ ;  /* 0x0000001f04067819 */ /* 0x000fe200000006ff */
[----:B------:R-:W0:Y:S02]  /*82e0*/  @!P3 LDC R7, c[0x0][0x500] ;  /* 0x00014000ff07bb82 */ /* 0x000e240000000800 */
[----:B------:R-:W-:-:S04]  /*82f0*/  IMAD R13, R5, 0x8, R14 ;  /* 0x00000008050d7824 */ /* 0x000fc800078e020e */
[----:B------:R-:W1:Y:S02]  /*8300*/  SYNCS.PHASECHK.TRANS64.TRYWAIT P1, [R13+URZ+0x10], R6 ;  /* 0x000010060d0075a7 */ /* 0x000e64000802017f */
[----:B-1----:R-:W-:Y:S05]  /*8310*/  @!P1 BRA `(.L_x_173) ;  /* 0x0000000c00689947 */ /* 0x002fea0003800000 */
.L_x_193:
[----:B------:R-:W-:Y:S01]  /*8320*/  UPRMT UR8, UR26, 0x9910, URZ ;  /* 0x000099101a087896 */ /* 0x000fe2000800003f */
[----:B0-----:R0:W-:Y:S03]  /*8330*/  @!P3 SYNCS.ARRIVE.TRANS64 RZ, [R13+URZ], R7 ;  /* 0x000000070dffb9a7 */ /* 0x0011e6000800003f */
[----:B------:R-:W-:-:S06]  /*8340*/  UISETP.NE.AND UP0, UPT, UR8, 0x2, UPT ;  /* 0x000000020800788c */ /* 0x000fcc000bf05270 */
[----:B------:R-:W-:-:S13]  /*8350*/  PLOP3.LUT P1, PT, PT, PT, UP0, 0x80, 0x0 ;  /* 0x000000000000781c */ /* 0x000fda0003f2f008 */
[----:B0-----:R-:W-:Y:S05]  /*8360*/  @P1 BRA `(.L_x_174) ;  /* 0x0000000000041947 */ /* 0x001fea0003800000 */
[----:B------:R-:W-:Y:S01]  /*8370*/  BPT.TRAP 0x1 ;  /* 0x000000040000795c */ /* 0x000fe20000300000 */
.L_x_174:
[----:B------:R-:W-:Y:S05]  /*8380*/  @P0 BRA `(.L_x_175) ;  /* 0x0000000000040947 */ /* 0x000fea0003800000 */
[----:B------:R-:W-:Y:S01]  /*8390*/  BPT.TRAP 0x1 ;  /* 0x000000040000795c */ /* 0x000fe20000300000 */
.L_x_175:
[--C-:B-1----:R-:W-:Y:S01]  /*83a0*/  IMAD R6, R5, 0x1000, R14.reuse ;  /* 0x0000100005067824 */ /* 0x102fe200078e020e */
[----:B------:R-:W-:Y:S01]  /*83b0*/  R2UR UR22, R9 ;  /* 0x00000000091672ca */ /* 0x000fe200000e0000 */
[----:B------:R-:W-:Y:S01]  /*83c0*/  IMAD R14, R5, 0x2000, R14 ;  /* 0x00002000050e7824 */ /* 0x000fe200078e020e */
[----:B------:R-:W-:Y:S01]  /*83d0*/  R2UR UR9, R13 ;  /* 0x000000000d0972ca */ /* 0x000fe200000e0000 */
[----:B------:R-:W-:Y:S01]  /*83e0*/  VIADD R16, R16, 0xffffffff ;  /* 0xffffffff10107836 */ /* 0x000fe20000000000 */
[----:B------:R-:W-:Y:S01]  /*83f0*/  R2UR UR8, R6 ;  /* 0x00000000060872ca */ /* 0x000fe200000e0000 */
[----:B------:R-:W-:Y:S01]  /*8400*/  UIADD3 UR16, UP0, UR24, 0xf0, URZ ;  /* 0x000000f018107890 */ /* 0x000fe2000ff1e03f */
[----:B------:R-:W-:Y:S01]  /*8410*/  R2UR UR11, R14 ;  /* 0x000000000e0b72ca */ /* 0x000fe200000e0000 */
[----:B------:R-:W-:Y:S01]  /*8420*/  UIADD3 UR28, UP1, UR24, 0x1f0, URZ ;  /* 0x000001f0181c7890 */ /* 0x000fe2000ff3e03f */
[----:B------:R-:W-:Y:S01]  /*8430*/  R2UR UR10, R15 ;  /* 0x000000000f0a72ca */ /* 0x000fe200000e0000 */
[----:B------:R-:W-:Y:S01]  /*8440*/  UIADD3.X UR17, URZ, UR25, URZ, UP0, !UPT ;  /* 0x000000193f117290 */ /* 0x000fe200087fe43f */
[----:B------:R-:W-:Y:S01]  /*8450*/  R2UR UR12, R0 ;  /* 0x00000000000c72ca */ /* 0x000fe200000e0000 */
[----:B------:R-:W-:Y:S01]  /*8460*/  VIADD R5, R5, 0x1 ;  /* 0x0000000105057836 */ /* 0x000fe20000000000 */
[----:B------:R-:W-:Y:S01]  /*8470*/  R2UR UR23, R8 ;  /* 0x00000000081772ca */ /* 0x000fe200000e0000 */
[----:B------:R-:W-:Y:S01]  /*8480*/  UIADD3.X UR29, URZ, UR25, URZ, UP1, !UPT ;  /* 0x000000193f1d7290 */ /* 0x000fe20008ffe43f */
[----:B------:R-:W-:Y:S01]  /*8490*/  ISETP.GT.AND P2, PT, R16, 0x1, PT ;  /* 0x000000011000780c */ /* 0x000fe20003f44270 */
[----:B------:R-:W-:Y:S01]  /*84a0*/  UMOV UR18, 0x0 ;  /* 0x0000000000127882 */ /* 0x000fe20000000000 */
[----:B------:R-:W-:Y:S01]  /*84b0*/  UMOV UR19, 0x10000000 ;  /* 0x1000000000137882 */ /* 0x000fe20000000000 */
[----:B------:R-:W-:Y:S01]  /*84c0*/  UIADD3 UR8, UR8, 0x100, URZ ;  /* 0x0000010008087890 */ /* 0x000fe2000fffe03f */
[----:B------:R-:W-:Y:S01]  /*84d0*/  ISETP.NE.AND P1, PT, R5, 0x2, PT ;  /* 0x000000020500780c */ /* 0x000fe20003f25270 */
[----:B------:R-:W-:Y:S01]  /*84e0*/  UIADD3 UR15, UR11, 0x2100, URZ ;  /* 0x000021000b0f7890 */ /* 0x000fe2000fffe03f */
[----:B------:R-:W-:-:S02]  /*84f0*/  VIADD R15, R15, 0x40 ;  /* 0x000000400f0f7836 */ /* 0x000fc40000000000 */
[----:B------:R-:W-:Y:S01]  /*8500*/  UMOV UR11, UR22 ;  /* 0x00000016000b7c82 */ /* 0x000fe20008000000 */
[----:B------:R-:W-:Y:S02]  /*8510*/  SEL R7, RZ, 0x1, P1 ;  /* 0x00000001ff077807 */ /* 0x000fe40000800000 */
[----:B------:R-:W-:Y:S01]  /*8520*/  SEL R5, R5, RZ, P1 ;  /* 0x000000ff05057207 */ /* 0x000fe20000800000 */
[----:B------:R0:W-:Y:S01]  /*8530*/  UTMALDG.3D [UR8], [UR16], desc[UR18] ;  /* 0x00001208100075b4 */ /* 0x0001e20008011000 */
[----:B------:R-:W-:Y:S01]  /*8540*/  LOP3.LUT R4, R4, R7, RZ, 0x3c, !PT ;  /* 0x0000000704047212 */ /* 0x000fe200078e3cff */
[----:B0-----:R-:W-:Y:S01]  /*8550*/  UMOV UR8, UR15 ;  /* 0x0000000f00087c82 */ /* 0x001fe20008000000 */
[----:B------:R-:W-:Y:S02]  /*8560*/  UMOV UR11, UR23 ;  /* 0x00000017000b7c82 */ /* 0x000fe40008000000 */
[----:B------:R0:W-:Y:S02]  /*8570*/  UTMALDG.3D [UR8], [UR28], desc[UR18] ;  /* 0x000012081c0075b4 */ /* 0x0001e40008011000 */
[----:B0-----:R-:W-:Y:S05]  /*8580*/  @P2 BRA `(.L_x_176) ;  /* 0xfffffffc00442947 */ /* 0x001fea000383ffff */
.L_x_172:
[----:B------:R-:W-:Y:S05]  /*8590*/  BSYNC B1 ;  /* 0x0000000000017941 */ /* 0x000fea0003800000 */
.L_x_171:
[----:B------:R-:W-:Y:S01]  /*85a0*/  LOP3.LUT P4, RZ, R12, 0xff, RZ, 0xc0, !PT ;  /* 0x000000ff0cff7812 */ /* 0x000fe2000788c0ff */
[----:B------:R-:W-:Y:S01]  /*85b0*/  VIADD R11, R11, UR14 ;  /* 0x0000000e0b0b7c36 */ /* 0x000fe20008000000 */
[----:B------:R-:W-:Y:S01]  /*85c0*/  ULDC.64 UR8, c[0x0][0x650] ;  /* 0x0001940000087ab9 */ /* 0x000fe20000000a00 */
[----:B------:R-:W-:Y:S01]  /*85d0*/  BSSY B1, `(.L_x_177) ;  /* 0x000006e000017945 */ /* 0x000fe20003800000 */
[----:B------:R-:W-:Y:S02]  /*85e0*/  PRMT R6, RZ, 0x7610, R6 ;  /* 0x00007610ff067816 */ /* 0x000fe40000000006 */
[----:B------:R-:W-:Y:S02]  /*85f0*/  SHF.R.U32.HI R0, RZ, 0x1, R11 ;  /* 0x00000001ff007819 */ /* 0x000fe4000001160b */
[----:B------:R-:W-:Y:S02]  /*8600*/  ISETP.GT.U32.AND P1, PT, R11, 0x1, PT ;  /* 0x000000010b00780c */ /* 0x000fe40003f24070 */
[----:B------:R-:W-:-:S02]  /*8610*/  LOP3.LUT R0, R0, 0x1, RZ, 0xc0, !PT ;  /* 0x0000000100007812 */ /* 0x000fc400078ec0ff */
[----:B------:R-:W-:Y:S01]  /*8620*/  LOP3.LUT R11, R11, 0x1, RZ, 0xc0, !PT ;  /* 0x000000010b0b7812 */ /* 0x000fe200078ec0ff */
[----:B------:R-:W0:Y:S01]  /*8630*/  @P4 S2R R5, SR_CgaCtaId ;  /* 0x0000000000054919 */ /* 0x000e220000008800 */
[----:B------:R-:W-:Y:S02]  /*8640*/  @P4 MOV R4, 0x400 ;  /* 0x0000040000044802 */ /* 0x000fe40000000f00 */
[----:B------:R-:W-:Y:S02]  /*8650*/  ISETP.NE.U32.AND P2, PT, R0, 0x1, PT ;  /* 0x000000010000780c */ /* 0x000fe40003f45070 */
[----:B------:R-:W-:Y:S02]  /*8660*/  PRMT R12, RZ, 0x7610, R12 ;  /* 0x00007610ff0c7816 */ /* 0x000fe4000000000c */
[----:B0-----:R-:W-:Y:S01]  /*8670*/  @P4 LEA R4, R5, R4, 0x18 ;  /* 0x0000000405044211 */ /* 0x001fe200078ec0ff */
[----:B------:R-:W-:-:S03]  /*8680*/  IMAD.U32 R5, RZ, RZ, UR14 ;  /* 0x0000000eff057e24 */ /* 0x000fc6000f8e00ff */
[----:B------:R0:W-:Y:S01]  /*8690*/  @P4 SYNCS.ARRIVE.TRANS64.A1T0 RZ, [R4+URZ+0x58], RZ ;  /* 0x000058ff04ff49a7 */ /* 0x0001e2000810003f */
[----:B------:R-:W-:Y:S02]  /*86a0*/  IADD3 R2, P4, R2, UR20, RZ ;  /* 0x0000001402027c10 */ /* 0x000fe4000ff9e0ff */
[----:B------:R-:W-:Y:S02]  /*86b0*/  ISETP.LT.U32.AND P1, PT, R5, 0x2, P1 ;  /* 0x000000020500780c */ /* 0x000fe40000f21070 */
[----:B------:R-:W-:Y:S02]  /*86c0*/  IADD3.X R3, R3, UR7, RZ, P4, !PT ;  /* 0x0000000703037c10 */ /* 0x000fe4000a7fe4ff */
[----:B------:R-:W-:Y:S01]  /*86d0*/  ISETP.GE.U32.AND P4, PT, R2, UR8, PT ;  /* 0x0000000802007c0c */ /* 0x000fe2000bf86070 */
[----:B0-----:R-:W-:Y:S01]  /*86e0*/  IMAD.MOV.U32 R4, RZ, RZ, -0x1 ;  /* 0xffffffffff047424 */ /* 0x001fe200078e00ff */
[----:B------:R-:W-:Y:S02]  /*86f0*/  ISETP.GT.U32.AND P2, PT, R5, 0x1, !P2 ;  /* 0x000000010500780c */ /* 0x000fe40005744070 */
[----:B------:R-:W-:-:S02]  /*8700*/  SEL R5, RZ, 0x1, !P1 ;  /* 0x00000001ff057807 */ /* 0x000fc40004800000 */
[----:B------:R-:W-:Y:S02]  /*8710*/  ISETP.GE.U32.AND.EX P1, PT, R3, UR9, PT, P4 ;  /* 0x0000000903007c0c */ /* 0x000fe4000bf26140 */
[----:B------:R-:W-:-:S04]  /*8720*/  SEL R0, RZ, 0x1, !P2 ;  /* 0x00000001ff007807 */ /* 0x000fc80005000000 */
[----:B------:R-:W-:Y:S01]  /*8730*/  LOP3.LUT R10, R0, R10, R5, 0x96, !PT ;  /* 0x0000000a000a7212 */ /* 0x000fe200078e9605 */
[----:B------:R-:W-:Y:S02]  /*8740*/  IMAD.MOV.U32 R5, RZ, RZ, -0x1 ;  /* 0xffffffffff057424 */ /* 0x000fe400078e00ff */
[----:B------:R-:W-:-:S04]  /*8750*/  IMAD.MOV.U32 R0, RZ, RZ, -0x1 ;  /* 0xffffffffff007424 */ /* 0x000fc800078e00ff */
[----:B------:R-:W-:Y:S05]  /*8760*/  @P1 BRA `(.L_x_178) ;  /* 0x0000000400501947 */ /* 0x000fea0003800000 */
[----:B------:R-:W0:Y:S01]  /*8770*/  S2UR UR8, SR_CTAID.X ;  /* 0x00000000000879c3 */ /* 0x000e220000002500 */
[----:B------:R-:W-:Y:S01]  /*8780*/  ULDC.64 UR10, c[0x0][0x628] ;  /* 0x00018a00000a7ab9 */ /* 0x000fe20000000a00 */
[----:B------:R-:W-:Y:S01]  /*8790*/  ULDC UR9, c[0x0][0x150] ;  /* 0x0000540000097ab9 */ /* 0x000fe20000000800 */
[----:B------:R-:W-:Y:S01]  /*87a0*/  ISETP.NE.U32.AND P1, PT, RZ, UR10, PT ;  /* 0x0000000aff007c0c */ /* 0x000fe2000bf25070 */
[----:B------:R-:W-:Y:S01]  /*87b0*/  ULDC UR12, c[0x0][0x630] ;  /* 0x00018c00000c7ab9 */ /* 0x000fe20000000800 */
[----:B------:R-:W-:Y:S01]  /*87c0*/  ULDC UR16, c[0x0][0x154] ;  /* 0x0000550000107ab9 */ /* 0x000fe20000000800 */
[----:B------:R-:W-:Y:S01]  /*87d0*/  IMAD.MOV.U32 R4, RZ, RZ, R2 ;  /* 0x000000ffff047224 */ /* 0x000fe200078e0002 */
[----:B------:R-:W-:Y:S01]  /*87e0*/  ISETP.NE.AND.EX P1, PT, RZ, UR11, PT, P1 ;  /* 0x0000000bff007c0c */ /* 0x000fe2000bf25310 */
[----:B------:R-:W1:Y:S01]  /*87f0*/  S2UR UR15, SR_CTAID.Y ;  /* 0x00000000000f79c3 */ /* 0x000e620000002600 */
[----:B------:R-:W-:Y:S01]  /*8800*/  IMAD.MOV.U32 R5, RZ, RZ, R3 ;  /* 0x000000ffff057224 */ /* 0x000fe200078e0003 */
[----:B0-----:R-:W-:-:S05]  /*8810*/  I2FP.F32.U32 R0, UR8 ;  /* 0x0000000800007c45 */ /* 0x001fca0008201000 */
[----:B------:R-:W-:-:S05]  /*8820*/  FMUL R14, R0, UR9 ;  /* 0x00000009000e7c20 */ /* 0x000fca0008400000 */
[----:B------:R-:W-:Y:S05]  /*8830*/  @!P1 BRA `(.L_x_179) ;  /* 0x0000000000289947 */ /* 0x000fea0003800000 */
[----:B------:R-:W-:Y:S02]  /*8840*/  ULDC UR9, c[0x0][0x634] ;  /* 0x00018d0000097ab9 */ /* 0x000fe40000000800 */
[----:B------:R-:W-:-:S05]  /*8850*/  IADD3 R9, P1, R2, UR9, RZ ;  /* 0x0000000902097c10 */ /* 0x000fca000ff3e0ff */
[----:B------:R-:W-:-:S04]  /*8860*/  IMAD.X R13, RZ, RZ, R3, P1 ;  /* 0x000000ffff0d7224 */ /* 0x000fc800008e0603 */
[----:B------:R-:W-:-:S04]  /*8870*/  IMAD.WIDE.U32 R6, R13, UR10, RZ ;  /* 0x0000000a0d067c25 */ /* 0x000fc8000f8e00ff */
[----:B------:R-:W-:-:S04]  /*8880*/  IMAD.WIDE.U32 R6, P1, R9, UR11, R6 ;  /* 0x0000000b09067c25 */ /* 0x000fc8000f820006 */
[----:B------:R-:W-:-:S04]  /*8890*/  IMAD.WIDE.U32 R8, R9, UR10, RZ ;  /* 0x0000000a09087c25 */ /* 0x000fc8000f8e00ff */
[----:B------:R-:W-:Y:S01]  /*88a0*/  IMAD.X R5, RZ, RZ, RZ, P1 ;  /* 0x000000ffff057224 */ /* 0x000fe200008e06ff */
[----:B------:R-:W-:Y:S01]  /*88b0*/  IADD3 RZ, P1, R9, R6, RZ ;  /* 0x0000000609ff7210 */ /* 0x000fe20007f3e0ff */
[----:B------:R-:W-:-:S04]  /*88c0*/  IMAD.MOV.U32 R4, RZ, RZ, R7 ;  /* 0x000000ffff047224 */ /* 0x000fc800078e0007 */
[----:B------:R-:W-:-:S08]  /*88d0*/  IMAD.WIDE.U32.X R4, R13, UR11, R4, P1 ;  /* 0x0000000b0d047c25 */ /* 0x000fd000088e0404 */
.L_x_179:
[--C-:B------:R-:W-:Y:S01]  /*88e0*/  SHF.R.U64 R0, R4, UR12, R5.reuse ;  /* 0x0000000c04007c19 */ /* 0x100fe20008001205 */
[----:B------:R-:W0:Y:S01]  /*88f0*/  F2I.U32.TRUNC.NTZ R14, R14 ;  /* 0x0000000e000e7305 */ /* 0x000e22000020f000 */
[----:B------:R-:W-:Y:S01]  /*8900*/  SHF.R.U32.HI R4, RZ, UR12, R5 ;  /* 0x0000000cff047c19 */ /* 0x000fe20008011605 */
[----:B------:R-:W-:Y:S01]  /*8910*/  ULDC.64 UR10, c[0x0][0x620] ;  /* 0x00018800000a7ab9 */ /* 0x000fe20000000a00 */
[----:B------:R-:W-:Y:S01]  /*8920*/  IADD3 R7, P1, RZ, -R0, RZ ;  /* 0x80000000ff077210 */ /* 0x000fe20007f3e0ff */
[----:B------:R-:W2:Y:S01]  /*8930*/  LDC R16, c[0x0][0x610] ;  /* 0x00018400ff107b82 */ /* 0x000ea20000000800 */
[----:B-1----:R-:W-:Y:S01]  /*8940*/  I2FP.F32.U32 R6, UR15 ;  /* 0x0000000f00067c45 */ /* 0x002fe20008201000 */
[----:B------:R-:W-:Y:S01]  /*8950*/  ULDC UR12, c[0x0][0x658] ;  /* 0x00019600000c7ab9 */ /* 0x000fe20000000800 */
[----:B------:R-:W-:Y:S01]  /*8960*/  ULDC UR18, c[0x0][0x648] ;  /* 0x0001920000127ab9 */ /* 0x000fe20000000800 */
[----:B------:R-:W-:Y:S02]  /*8970*/  IMAD.X R4, RZ, RZ, ~R4, P1 ;  /* 0x000000ffff047224 */ /* 0x000fe400008e0e04 */
[----:B------:R-:W-:Y:S01]  /*8980*/  FMUL R8, R6, UR16 ;  /* 0x0000001006087c20 */ /* 0x000fe20008400000 */
[----:B------:R-:W-:Y:S01]  /*8990*/  ULDC.64 UR16, c[0x0][0x640] ;  /* 0x0001900000107ab9 */ /* 0x000fe20000000a00 */
[----:B------:R-:W-:Y:S01]  /*89a0*/  IMAD R6, R4, UR10, RZ ;  /* 0x0000000a04067c24 */ /* 0x000fe2000f8e02ff */
[----:B------:R-:W-:Y:S01]  /*89b0*/  ISETP.NE.U32.AND P1, PT, RZ, UR16, PT ;  /* 0x00000010ff007c0c */ /* 0x000fe2000bf25070 */
[C---:B------:R-:W-:Y:S01]  /*89c0*/  IMAD.WIDE.U32 R4, R7.reuse, UR10, R2 ;  /* 0x0000000a07047c25 */ /* 0x040fe2000f8e0002 */
[----:B0-----:R-:W-:Y:S01]  /*89d0*/  R2UR UR9, R14 ;  /* 0x000000000e0972ca */ /* 0x001fe200000e0000 */
[----:B------:R-:W0:Y:S01]  /*89e0*/  F2I.U32.TRUNC.NTZ R8, R8 ;  /* 0x0000000800087305 */ /* 0x000e22000020f000 */
[----:B------:R-:W-:Y:S01]  /*89f0*/  ULDC UR10, c[0x0][0x618] ;  /* 0x00018600000a7ab9 */ /* 0x000fe20000000800 */
[----:B------:R-:W-:Y:S01]  /*8a00*/  IMAD R7, R7, UR11, R6 ;  /* 0x0000000b07077c24 */ /* 0x000fe2000f8e0206 */
[----:B------:R-:W-:-:S03]  /*8a10*/  ISETP.NE.AND.EX P1, PT, RZ, UR17, PT, P1 ;  /* 0x00000011ff007c0c */ /* 0x000fc6000bf25310 */
[----:B------:R-:W-:-:S05]  /*8a20*/  IMAD.IADD R5, R5, 0x1, R7 ;  /* 0x0000000105057824 */ /* 0x000fca00078e0207 */
[--C-:B------:R-:W-:Y:S02]  /*8a30*/  SHF.R.U64 R14, R4, UR10, R5.reuse ;  /* 0x0000000a040e7c19 */ /* 0x100fe40008001205 */
[----:B------:R-:W-:Y:S01]  /*8a40*/  SHF.R.U32.HI R5, RZ, UR10, R5 ;  /* 0x0000000aff057c19 */ /* 0x000fe20008011605 */
[----:B------:R-:W-:Y:S01]  /*8a50*/  ULDC UR10, c[0x0][0x608] ;  /* 0x00018200000a7ab9 */ /* 0x000fe20000000800 */
[----:B0-----:R-:W-:Y:S02]  /*8a60*/  R2UR UR11, R8 ;  /* 0x00000000080b72ca */ /* 0x001fe400000e0000 */
[--C-:B------:R-:W-:Y:S02]  /*8a70*/  SHF.R.U64 R15, R14, UR10, R5.reuse ;  /* 0x0000000a0e0f7c19 */ /* 0x100fe40008001205 */
[----:B------:R-:W-:Y:S01]  /*8a80*/  SHF.R.U32.HI R4, RZ, UR10, R5 ;  /* 0x0000000aff047c19 */ /* 0x000fe20008011605 */
[----:B------:R-:W-:-:S03]  /*8a90*/  UIADD3 UR10, -UR9, URZ, URZ ;  /* 0x0000003f090a7290 */ /* 0x000fc6000fffe13f */
[--C-:B------:R-:W-:Y:S01]  /*8aa0*/  SHF.R.U64 R17, R15, UR12, R4.reuse ;  /* 0x0000000c0f117c19 */ /* 0x100fe20008001204 */
[----:B------:R-:W-:Y:S01]  /*8ab0*/  ULDC UR9, c[0x0][0x144] ;  /* 0x0000510000097ab9 */ /* 0x000fe20000000800 */
[----:B------:R-:W-:-:S03]  /*8ac0*/  SHF.R.U32.HI R5, RZ, UR12, R4 ;  /* 0x0000000cff057c19 */ /* 0x000fc60008011604 */
[----:B------:R-:W-:Y:S01]  /*8ad0*/  IMAD.MOV.U32 R4, RZ, RZ, R17 ;  /* 0x000000ffff047224 */ /* 0x000fe200078e0011 */
[----:B------:R-:W-:Y:S06]  /*8ae0*/  @!P1 BRA `(.L_x_180) ;  /* 0x0000000000289947 */ /* 0x000fec0003800000 */
        /* <DEDUP_REMOVED lines=10> */
.L_x_180:
[----:B------:R-:W-:Y:S01]  /*8b90*/  UIADD3 UR11, -UR11, URZ, URZ ;  /* 0x0000003f0b0b7290 */ /* 0x000fe2000fffe13f */
[----:B------:R-:W-:Y:S01]  /*8ba0*/  SHF.R.U64 R5, R4, UR18, R5 ;  /* 0x0000001204057c19 */ /* 0x000fe20008001205 */
[----:B------:R-:W-:Y:S01]  /*8bb0*/  UIMAD UR8, UR9, UR10, UR8 ;  /* 0x0000000a090872a4 */ /* 0x000fe2000f8e0208 */
[----:B------:R-:W-:Y:S02]  /*8bc0*/  LOP3.LUT R4, R15, UR6, RZ, 0xc0, !PT ;  /* 0x000000060f047c12 */ /* 0x000fe4000f8ec0ff */
[----:B------:R-:W-:Y:S01]  /*8bd0*/  ULDC UR9, c[0x0][0x148] ;  /* 0x0000520000097ab9 */ /* 0x000fe20000000800 */
[----:B------:R-:W-:Y:S01]  /*8be0*/  IMAD.MOV R6, RZ, RZ, -R5 ;  /* 0x000000ffff067224 */ /* 0x000fe200078e0a05 */
[----:B------:R-:W-:Y:S01]  /*8bf0*/  @UP2 UIMAD UR8, UR9, UR11, UR15 ;  /* 0x0000000b090822a4 */ /* 0x000fe2000f8e020f */
[----:B------:R-:W-:Y:S01]  /*8c00*/  IMAD R5, R5, UR5, R4 ;  /* 0x0000000505057c24 */ /* 0x000fe2000f8e0204 */
[----:B------:R-:W-:Y:S01]  /*8c10*/  LOP3.LUT R7, R14, UR4, RZ, 0xc0, !PT ;  /* 0x000000040e077c12 */ /* 0x000fe2000f8ec0ff */
[----:B------:R-:W-:Y:S01]  /*8c20*/  ULDC UR9, c[0x0][0x638] ;  /* 0x00018e0000097ab9 */ /* 0x000fe20000000800 */
[----:B------:R-:W-:Y:S01]  /*8c30*/  PLOP3.LUT P1, PT, PT, PT, UP2, 0x80, 0x0 ;  /* 0x000000000000781c */ /* 0x000fe20003f2f028 */
[----:B------:R-:W-:-:S02]  /*8c40*/  IMAD R4, R6, UR9, R17 ;  /* 0x0000000906047c24 */ /* 0x000fc4000f8e0211 */
[----:B--2---:R-:W-:Y:S01]  /*8c50*/  IMAD R5, R5, R16, UR8 ;  /* 0x0000000805057e24 */ /* 0x004fe2000f8e0210 */
[----:B------:R-:W-:Y:S01]  /*8c60*/  ULDC UR8, c[0x0][0x600] ;  /* 0x0001800000087ab9 */ /* 0x000fe20000000800 */
[----:B------:R-:W-:Y:S02]  /*8c70*/  IMAD.MOV.U32 R6, RZ, RZ, 0x1 ;  /* 0x00000001ff067424 */ /* 0x000fe400078e00ff */
[----:B------:R-:W-:-:S05]  /*8c80*/  IMAD R8, R4, UR8, R7 ;  /* 0x0000000804087c24 */ /* 0x000fca000f8e0207 */
[----:B------:R-:W-:Y:S02]  /*8c90*/  SEL R4, R8, R5, !P1 ;  /* 0x0000000508047207 */ /* 0x000fe40004800000 */
[----:B------:R-:W-:-:S07]  /*8ca0*/  SEL R5, R5, R8, !P1 ;  /* 0x0000000805057207 */ /* 0x000fce0004800000 */
.L_x_178:
[----:B------:R-:W-:Y:S05]  /*8cb0*/  BSYNC B1 ;  /* 0x0000000000017941 */ /* 0x000fea0003800000 */
.L_x_177:
[----:B------:R-:W-:-:S13]  /*8cc0*/  LOP3.LUT P1, RZ, R6, 0xff, RZ, 0xc0, !PT ;  /* 0x000000ff06ff7812 */ /* 0x000fda000782c0ff */
[----:B------:R-:W-:Y:S05]  /*8cd0*/  @P1 BRA `(.L_x_181) ;  /* 0xfffffff4003c1947 */ /* 0x000fea000383ffff */
[----:B------:R-:W-:Y:S05]  /*8ce0*/  BSYNC B0 ;  /* 0x0000000000007941 */ /* 0x000fea0003800000 */
.L_x_169:
[----:B------:R-:W-:-:S03]  /*8cf0*/  UMOV UR8, 0xffffffff ;  /* 0xffffffff00087882 */ /* 0x000fc60000000000 */
[----:B------:R-:W-:Y:S05]  /*8d00*/  BRA.DIV UR8, `(.L_x_182) ;  /* 0x0000000608007947 */ /* 0x000fea000b800000 */
[----:B------:R-:W-:-:S13]  /*8d10*/  ELECT P0, URZ, PT ;  /* 0x00000000003f782f */ /* 0x000fda0003800000 */
.L_x_196:
[----:B------:R-:W-:Y:S04]  /*8d20*/  BSSY B0, `(.L_x_183) ;  /* 0x000001a000007945 */ /* 0x000fe80003800000 */
[----:B------:R-:W-:Y:S05]  /*8d30*/  @!P0 BRA `(.L_x_184) ;  /* 0x0000000000608947 */ /* 0x000fea0003800000 */
[----:B------:R-:W-:-:S04]  /*8d40*/  ULOP3.LUT UR8, UR13, 0x2, URZ, 0xfc, !UPT ;  /* 0x000000020d087892 */ /* 0x000fc8000f8efc3f */
[----:B------:R-:W-:-:S06]  /*8d50*/  UISETP.NE.AND UP0, UPT, UR8, 0x3, UPT ;  /* 0x000000030800788c */ /* 0x000fcc000bf05270 */
[----:B------:R-:W-:-:S13]  /*8d60*/  PLOP3.LUT P0, PT, PT, PT, UP0, 0x80, 0x0 ;  /* 0x000000000000781c */ /* 0x000fda0003f0f008 */
[----:B------:R-:W-:Y:S05]  /*8d70*/  @!P0 BRA `(.L_x_185) ;  /* 0x0000000000048947 */ /* 0x000fea0003800000 */
[----:B------:R-:W-:Y:S01]  /*8d80*/  BPT.TRAP 0x1 ;  /* 0x000000040000795c */ /* 0x000fe20000300000 */
.L_x_185:
[----:B------:R-:W0:Y:S01]  /*8d90*/  S2R R3, SR_CgaCtaId ;  /* 0x0000000000037919 */ /* 0x000e220000008800 */
[----:B------:R-:W-:Y:S02]  /*8da0*/  MOV R0, 0x400 ;  /* 0x0000040000007802 */ /* 0x000fe40000000f00 */
[----:B------:R-:W-:Y:S02]  /*8db0*/  SHF.L.U32 R2, R10, 0x1f, RZ ;  /* 0x0000001f0a027819 */ /* 0x000fe400000006ff */
[----:B0-----:R-:W-:-:S05]  /*8dc0*/  LEA R0, R3, R0, 0x18 ;  /* 0x0000000003007211 */ /* 0x001fca00078ec0ff */
[----:B------:R-:W-:-:S04]  /*8dd0*/  VIADD R0, R0, 0x10 ;  /* 0x0000001000007836 */ /* 0x000fc80000000000 */
[C---:B------:R-:W-:Y:S02]  /*8de0*/  IMAD R5, R11.reuse, 0x8, R0 ;  /* 0x000000080b057824 */ /* 0x040fe400078e0200 */
[----:B------:R-:W-:Y:S02]  /*8df0*/  VIADD R11, R11, 0x1 ;  /* 0x000000010b0b7836 */ /* 0x000fe40000000000 */
[----:B------:R-:W0:Y:S03]  /*8e00*/  SYNCS.PHASECHK.TRANS64.TRYWAIT P0, [R5+URZ], R2 ;  /* 0x00000002050075a7 */ /* 0x000e26000800017f */
[----:B------:R-:W-:-:S04]  /*8e10*/  ISETP.NE.AND P1, PT, R11, 0x2, PT ;  /* 0x000000020b00780c */ /* 0x000fc80003f25270 */
[----:B------:R-:W-:Y:S02]  /*8e20*/  SEL R3, RZ, 0x1, P1 ;  /* 0x00000001ff037807 */ /* 0x000fe40000800000 */
[----:B------:R-:W-:Y:S02]  /*8e30*/  SEL R11, R11, RZ, P1 ;  /* 0x000000ff0b0b7207 */ /* 0x000fe40000800000 */
[----:B------:R-:W-:Y:S01]  /*8e40*/  LOP3.LUT R3, R10, R3, RZ, 0x3c, !PT ;  /* 0x000000030a037212 */ /* 0x000fe200078e3cff */
[----:B0-----:R-:W-:Y:S06]  /*8e50*/  @!P0 BRA `(.L_x_186) ;  /* 0x0000000000d08947 */ /* 0x001fec0003800000 */
.L_x_197:
[----:B------:R-:W-:Y:S01]  /*8e60*/  IMAD R11, R11, 0x8, R0 ;  /* 0x000000080b0b7824 */ /* 0x000fe200078e0200 */
[----:B------:R-:W-:-:S07]  /*8e70*/  SHF.L.U32 R0, R3, 0x1f, RZ ;  /* 0x0000001f03007819 */ /* 0x000fce00000006ff */
.L_x_187:
[----:B-1----:R1:W2:Y:S02]  /*8e80*/  SYNCS.PHASECHK.TRANS64.TRYWAIT P0, [R11+URZ], R0 ;  /* 0x000000000b0075a7 */ /* 0x0022a4000800017f */
[----:B--2---:R-:W-:Y:S05]  /*8e90*/  @!P0 NANOSLEEP.SYNCS 0x989680 ;  /* 0x009896800000895d */ /* 0x004fea0003900000 */
[----:B------:R-:W2:Y:S02]  /*8ea0*/  @!P0 SYNCS.PHASECHK.TRANS64 P0, [R11+URZ], R0 ;  /* 0x000000000b0085a7 */ /* 0x000ea4000800007f */
[----:B--2---:R-:W-:Y:S05]  /*8eb0*/  @!P0 BRA `(.L_x_187) ;  /* 0xfffffffc00f08947 */ /* 0x004fea000383ffff */
.L_x_184:
[----:B------:R-:W-:Y:S05]  /*8ec0*/  BSYNC B0 ;  /* 0x0000000000007941 */ /* 0x000fea0003800000 */
.L_x_183:
[----:B------:R-:W-:Y:S05]  /*8ed0*/  EXIT ;  /* 0x000000000000794d */ /* 0x000fea0003800000 */
.L_x_14:
[----:B0-----:R0:W2:Y:S02]  /*8ee0*/  SYNCS.PHASECHK.TRANS64.TRYWAIT P0, [R13+URZ+-0x8], R10 ;  /* 0xfffff80a0d0075a7 */ /* 0x0010a4000800017f */
[----:B--2---:R-:W-:Y:S05]  /*8ef0*/  @!P0 NANOSLEEP.SYNCS 0x989680 ;  /* 0x009896800000895d */ /* 0x004fea0003900000 */
[----:B------:R-:W2:Y:S02]  /*8f00*/  @!P0 SYNCS.PHASECHK.TRANS64 P0, [R13+URZ+-0x8], R10 ;  /* 0xfffff80a0d0085a7 */ /* 0x000ea4000800007f */
[----:B--2---:R-:W-:Y:S05]  /*8f10*/  @!P0 BRA `(.L_x_14) ;  /* 0xfffffffc00f08947 */ /* 0x004fea000383ffff */
[----:B------:R-:W-:Y:S05]  /*8f20*/  BRA `(.L_x_188) ;  /* 0xffffff8400747947 */ /* 0x000fea000383ffff */
.L_x_19:
[----:B--2---:R-:W-:-:S04]  /*8f30*/  IMAD.U32 R11, RZ, RZ, UR4 ;  /* 0x00000004ff0b7e24 */ /* 0x004fc8000f8e00ff */
[----:B------:R2:W3:Y:S03]  /*8f40*/  SYNCS.PHASECHK.TRANS64.TRYWAIT P0, [R11+URZ], R10 ;  /* 0x0000000a0b0075a7 */ /* 0x0004e6000800017f */
[----:B---3--:R-:W-:Y:S05]  /*8f50*/  @!P0 NANOSLEEP.SYNCS 0x989680 ;  /* 0x009896800000895d */ /* 0x008fea0003900000 */
[----:B------:R-:W3:Y:S02]  /*8f60*/  @!P0 SYNCS.PHASECHK.TRANS64 P0, [R11+URZ], R10 ;  /* 0x0000000a0b0085a7 */ /* 0x000ee4000800007f */
[----:B---3--:R-:W-:Y:S05]  /*8f70*/  @!P0 BRA `(.L_x_19) ;  /* 0xfffffffc00ec8947 */ /* 0x008fea000383ffff */
[----:B------:R-:W-:Y:S05]  /*8f80*/  BRA `(.L_x_18) ;  /* 0xffffff8800a07947 */ /* 0x000fea000383ffff */
.L_x_25:
[----:B--2---:R-:W-:-:S04]  /*8f90*/  IMAD.U32 R146, RZ, RZ, UR16 ;  /* 0x00000010ff927e24 */ /* 0x004fc8000f8e00ff */
[----:B------:R2:W3:Y:S03]  /*8fa0*/  SYNCS.PHASECHK.TRANS64.TRYWAIT P0, [R146+URZ], R11 ;  /* 0x0000000b920075a7 */ /* 0x0004e6000800017f */
[----:B---3--:R-:W-:Y:S05]  /*8fb0*/  @!P0 NANOSLEEP.SYNCS 0x989680 ;  /* 0x009896800000895d */ /* 0x008fea0003900000 */
[----:B------:R-:W3:Y:S02]  /*8fc0*/  @!P0 SYNCS.PHASECHK.TRANS64 P0, [R146+URZ], R11 ;  /* 0x0000000b920085a7 */ /* 0x000ee4000800007f */
[----:B---3--:R-:W-:Y:S05]  /*8fd0*/  @!P0 BRA `(.L_x_25) ;  /* 0xfffffffc00ec8947 */ /* 0x008fea000383ffff */
[----:B------:R-:W-:Y:S05]  /*8fe0*/  BRA `(.L_x_24) ;  /* 0xffffff9000d87947 */ /* 0x000fea000383ffff */
.L_x_33:
[----:B0-----:R0:W2:Y:S02]  /*8ff0*/  SYNCS.PHASECHK.TRANS64.TRYWAIT P0, [R13+URZ+0x8], R10 ;  /* 0x0000080a0d0075a7 */ /* 0x0010a4000800017f */
[----:B--2---:R-:W-:Y:S05]  /*9000*/  @!P0 NANOSLEEP.SYNCS 0x989680 ;  /* 0x009896800000895d */ /* 0x004fea0003900000 */
[----:B------:R-:W2:Y:S02]  /*9010*/  @!P0 SYNCS.PHASECHK.TRANS64 P0, [R13+URZ+0x8], R10 ;  /* 0x0000080a0d0085a7 */ /* 0x000ea4000800007f */
[----:B--2---:R-:W-:Y:S05]  /*9020*/  @!P0 BRA `(.L_x_33) ;  /* 0xfffffffc00f08947 */ /* 0x004fea000383ffff */
[----:B------:R-:W-:Y:S05]  /*9030*/  BRA `(.L_x_189) ;  /* 0xffffffa0003c7947 */ /* 0x000fea000383ffff */
.L_x_170:
[----:B------:R-:W-:Y:S01]  /*9040*/  BSSY B1, `(.L_x_190) ;  /* 0x0000006000017945 */ /* 0x000fe20003800000 */
[----:B------:R-:W-:-:S07]  /*9050*/  IMAD.MOV.U32 R6, RZ, RZ, -0x1 ;  /* 0xffffffffff067424 */ /* 0x000fce00078e00ff */
[----:B------:R-:W-:Y:S05]  /*9060*/  WARPSYNC.COLLECTIVE R6, `(.L_x_191) ;  /* 0x00000000060c7348 */ /* 0x000fea0003c00000 */
[----:B------:R-:W-:Y:S02]  /*9070*/  ELECT P1, UR62, PT ;  /* 0x00000000003e782f */ /* 0x000fe40003820000 */
[----:B------:R-:W-:Y:S01]  /*9080*/  MOV R6, UR62 ;  /* 0x0000003e00067c02 */ /* 0x000fe20008000f00 */
[----:B------:R-:W-:Y:S10]  /*9090*/  ENDCOLLECTIVE ;  /* 0x000000000000791b */ /* 0x000ff40003800000 */
.L_x_191:
[----:B------:R-:W-:Y:S05]  /*90a0*/  BSYNC B1 ;  /* 0x0000000000017941 */ /* 0x000fea0003800000 */
.L_x_190:
[----:B------:R-:W-:Y:S05]  /*90b0*/  BRA `(.L_x_192) ;  /* 0xfffffff000507947 */ /* 0x000fea000383ffff */
.L_x_173:
[----:B-1----:R1:W2:Y:S02]  /*90c0*/  SYNCS.PHASECHK.TRANS64.TRYWAIT P1, [R13+URZ+0x10], R6 ;  /* 0x000010060d0075a7 */ /* 0x0022a4000802017f */
[----:B--2---:R-:W-:Y:S05]  /*90d0*/  @!P1 NANOSLEEP.SYNCS 0x989680 ;  /* 0x009896800000995d */ /* 0x004fea0003900000 */
[----:B------:R-:W2:Y:S02]  /*90e0*/  @!P1 SYNCS.PHASECHK.TRANS64 P1, [R13+URZ+0x10], R6 ;  /* 0x000010060d0095a7 */ /* 0x000ea4000802007f */
[----:B--2---:R-:W-:Y:S05]  /*90f0*/  @!P1 BRA `(.L_x_173) ;  /* 0xfffffffc00f09947 */ /* 0x004fea000383ffff */
[----:B------:R-:W-:Y:S05]  /*9100*/  BRA `(.L_x_193) ;  /* 0xfffffff000847947 */ /* 0x000fea000383ffff */
.L_x_182:
[----:B------:R-:W-:Y:S01]  /*9110*/  BSSY B0, `(.L_x_194) ;  /* 0x0000006000007945 */ /* 0x000fe20003800000 */
[----:B------:R-:W-:-:S07]  /*9120*/  IMAD.MOV.U32 R6, RZ, RZ, -0x1 ;  /* 0xffffffffff067424 */ /* 0x000fce00078e00ff */
[----:B------:R-:W-:Y:S05]  /*9130*/  WARPSYNC.COLLECTIVE R6, `(.L_x_195) ;  /* 0x00000000060c7348 */ /* 0x000fea0003c00000 */
[----:B------:R-:W-:Y:S02]  /*9140*/  ELECT P1, UR62, PT ;  /* 0x00000000003e782f */ /* 0x000fe40003820000 */
[----:B------:R-:W-:Y:S01]  /*9150*/  MOV R6, UR62 ;  /* 0x0000003e00067c02 */ /* 0x000fe20008000f00 */
[----:B------:R-:W-:Y:S10]  /*9160*/  ENDCOLLECTIVE ;  /* 0x000000000000791b */ /* 0x000ff40003800000 */
.L_x_195:
[----:B------:R-:W-:Y:S05]  /*9170*/  BSYNC B0 ;  /* 0x0000000000007941 */ /* 0x000fea0003800000 */
.L_x_194:
[----:B------:R-:W-:Y:S01]  /*9180*/  PLOP3.LUT P0, PT, P1, PT, PT, 0x80, 0x0 ;  /* 0x000000000000781c */ /* 0x000fe20000f0f070 */
[----:B------:R-:W-:-:S12]  /*9190*/  BRA `(.L_x_196) ;  /* 0xfffffff800e07947 */ /* 0x000fd8000383ffff */
.L_x_186:
[----:B0-----:R0:W1:Y:S02]  /*91a0*/  SYNCS.PHASECHK.TRANS64.TRYWAIT P0, [R5+URZ], R2 ;  /* 0x00000002050075a7 */ /* 0x001064000800017f */
[----:B-1----:R-:W-:Y:S05]  /*91b0*/  @!P0 NANOSLEEP.SYNCS 0x989680 ;  /* 0x009896800000895d */ /* 0x002fea0003900000 */
[----:B------:R-:W1:Y:S02]  /*91c0*/  @!P0 SYNCS.PHASECHK.TRANS64 P0, [R5+URZ], R2 ;  /* 0x00000002050085a7 */ /* 0x000e64000800007f */
[----:B-1----:R-:W-:Y:S05]  /*91d0*/  @!P0 BRA `(.L_x_186) ;  /* 0xfffffffc00f08947 */ /* 0x002fea000383ffff */
[----:B------:R-:W-:Y:S05]  /*91e0*/  BRA `(.L_x_197) ;  /* 0xfffffffc001c7947 */ /* 0x000fea000383ffff */
.L_x_198:
[----:B------:R-:W-:-:S00]  /*91f0*/  BRA `(.L_x_198) ;  /* 0xfffffffc00fc7947 */ /* 0x000fc0000383ffff */
[----:B------:R-:W-:-:S00]  /*9200*/  NOP ;  /* 0x0000000000007918 */ /* 0x000fc00000000000 */
[----:B------:R-:W-:-:S00]  /*9210*/  NOP ;  /* 0x0000000000007918 */ /* 0x000fc00000000000 */
[----:B------:R-:W-:-:S00]  /*9220*/  NOP ;  /* 0x0000000000007918 */ /* 0x000fc00000000000 */
[----:B------:R-:W-:-:S00]  /*9230*/  NOP ;  /* 0x0000000000007918 */ /* 0x000fc00000000000 */
[----:B------:R-:W-:-:S00]  /*9240*/  NOP ;  /* 0x0000000000007918 */ /* 0x000fc00000000000 */
[----:B------:R-:W-:-:S00]  /*9250*/  NOP ;  /* 0x0000000000007918 */ /* 0x000fc00000000000 */
[----:B------:R-:W-:-:S00]  /*9260*/  NOP ;  /* 0x0000000000007918 */ /* 0x000fc00000000000 */
[----:B------:R-:W-:-:S00]  /*9270*/  NOP ;  /* 0x0000000000007918 */ /* 0x000fc00000000000 */
.L_x_199:


//--------------------- .nv.shared._ZN7cutlass13device_kernelINS_4gemm6kernel13GemmUniversalIN4cute5tupleIJiiiiEEENS1_10collective13CollectiveMmaINS1_37MainloopSm90TmaGmmaWarpSpecializedFP8ILi2ENS5_IJNS4_1CILi1EEESB_SB_EEENS1_32KernelTmaWarpSpecializedPingpongEEENS5_IJNSA_ILi64EEENSA_ILi128EEESF_EEENS_12float_e4m3_tENS5_IJlSB_lEEESI_SJ_NS4_8TiledMMAINS4_8MMA_AtomIJNS4_4SM904GMMA31MMA_64x128x32_F32E4M3E4M3_SS_TNILNSN_7ScaleInE1ELSP_1EEEEEENS4_6LayoutISC_NS5_IJNSA_ILi0EEEST_ST_EEEEENS5_IJNS4_10UnderscoreESW_SW_EEEEENS4_13SM90_TMA_LOADENS4_14ComposedLayoutINS4_7SwizzleILi2ELi4ELi3EEENS4_18smem_ptr_flag_bitsILi8EEENSS_INS5_IJNSA_ILi8EEESF_EEENS5_IJSF_SB_EEEEEEEvNS4_8identityESZ_S19_vS1A_EENS_8epilogue10collective6detail29Sm90TmaWarpSpecializedAdapterINS1D_15DefaultEpilogueISI_SJ_SJ_NS1C_6thread17LinearCombinationISI_Li1EffLNS1H_9ScaleType4KindE0ELNS_15FloatRoundStyleE2ESI_EENS1_15EpilogueDefaultEEEEEvvEEEEvNT_6ParamsE --------------------------
	.section	.nv.shared._ZN7cutlass13device_kernelINS_4gemm6kernel13GemmUniversalIN4cute5tupleIJiiiiEEENS1_10collective13CollectiveMmaINS1_37MainloopSm90TmaGmmaWarpSpecializedFP8ILi2ENS5_IJNS4_1CILi1EEESB_SB_EEENS1_32KernelTmaWarpSpecializedPingpongEEENS5_IJNSA_ILi64EEENSA_ILi128EEESF_EEENS_12float_e4m3_tENS5_IJlSB_lEEESI_SJ_NS4_8TiledMMAINS4_8MMA_AtomIJNS4_4SM904GMMA31MMA_64x128x32_F32E4M3E4M3_SS_TNILNSN_7ScaleInE1ELSP_1EEEEEENS4_6LayoutISC_NS5_IJNSA_ILi0EEEST_ST_EEEEENS5_IJNS4_10UnderscoreESW_SW_EEEEENS4_13SM90_TMA_LOADENS4_14ComposedLayoutINS4_7SwizzleILi2ELi4ELi3EEENS4_18smem_ptr_flag_bitsILi8EEENSS_INS5_IJNSA_ILi8EEESF_EEENS5_IJSF_SB_EEEEEEEvNS4_8identityESZ_S19_vS1A_EENS_8epilogue10collective6detail29Sm90TmaWarpSpecializedAdapterINS1D_15DefaultEpilogueISI_SJ_SJ_NS1C_6thread17LinearCombinationISI_Li1EffLNS1H_9ScaleType4KindE0ELNS_15FloatRoundStyleE2ESI_EENS1_15EpilogueDefaultEEEEEvvEEEEvNT_6ParamsE,"aw",@nobits
	.sectionflags	@""
	.align	16
	.zero		1024


//--------------------- .nv.shared.reserved.0     --------------------------
	.section	.nv.shared.reserved.0,"aw",@nobits
	.weak		__nv_reservedSMEM_offset_0_alias
	.size		__nv_reservedSMEM_offset_0_alias, 0, 0
	.other		__nv_reservedSMEM_offset_0_alias,@"STO_CUDA_RESERVED_SHARED STV_DEFAULT"
__nv_reservedSMEM_offset_0_alias:
	.zero		0


//--------------------- .nv.global                --------------------------
	.section	.nv.global,"aw",@nobits
.nv.global:
	.type		_ZN40_INTERNAL_3c301da2_4_k_cu_8f9ece40_279354cute1_E,@object
	.size		_ZN40_INTERNAL_3c301da2_4_k_cu_8f9ece40_279354cute1_E,(_ZN40_INTERNAL_3c301da2_4_k_cu_8f9ece40_279354cuda3std3__45__cpo6cbeginE - _ZN40_INTERNAL_3c301da2_4_k_cu_8f9ece40_279354cute1_E)
_ZN40_INTERNAL_3c301da2_4_k_cu_8f9ece40_279354cute1_E:
	.zero		1
	.type		_ZN40_INTERNAL_3c301da2_4_k_cu_8f9ece40_279354cuda3std3__45__cpo6cbeginE,@object
	.size		_ZN40_INTERNAL_3c301da2_4_k_cu_8f9ece40_279354cuda3std3__45__cpo6cbeginE,(_ZN40_INTERNAL_3c301da2_4_k_cu_8f9ece40_279354cuda3std3__48in_placeE - _ZN40_INTERNAL_3c301da2_4_k_cu_8f9ece40_279354cuda3std3__45__cpo6cbeginE)
_ZN40_INTERNAL_3c301da2_4_k_cu_8f9ece40_279354cuda3std3__45__cpo6cbeginE:
	.zero		1
	.type		_ZN40_INTERNAL_3c301da2_4_k_cu_8f9ece40_279354cuda3std3__48in_placeE,@object
	.size		_ZN40_INTERNAL_3c301da2_4_k_cu_8f9ece40_279354cuda3std3__48in_placeE,(_ZN40_INTERNAL_3c301da2_4_k_cu_8f9ece40_279354cuda3std6ranges3__45__cpo9iter_moveE - _ZN40_INTERNAL_3c301da2_4_k_cu_8f9ece40_279354cuda3std3__48in_placeE)
_ZN40_INTERNAL_3c301da2_4_k_cu_8f9ece40_279354cuda3std3__48in_placeE:
	.zero		1
	.type		_ZN40_INTERNAL_3c301da2_4_k_cu_8f9ece40_279354cuda3std6ranges3__45__cpo9iter_moveE,@object
	.size		_ZN40_INTERNAL_3c301da2_4_k_cu_8f9ece40_279354cuda3std6ranges3__45__cpo9iter_moveE,(_ZN40_INTERNAL_3c301da2_4_k_cu_8f9ece40_279354cuda3std3__45__cpo5beginE - _ZN40_INTERNAL_3c301da2_4_k_cu_8f9ece40_279354cuda3std6ranges3__45__cpo9iter_moveE)
_ZN40_INTERNAL_3c301da2_4_k_cu_8f9ece40_279354cuda3std6ranges3__45__cpo9iter_moveE:
	.zero		1
	.type		_ZN40_INTERNAL_3c301da2_4_k_cu_8f9ece40_279354cuda3std3__45__cpo5beginE,@object
	.size		_ZN40_INTERNAL_3c301da2_4_k_cu_8f9ece40_279354cuda3std3__45__cpo5beginE,(_ZN40_INTERNAL_3c301da2_4_k_cu_8f9ece40_279354cuda3std3__442_GLOBAL__N__3c301da2_4_k_cu_8f9ece40_279356ignoreE - _ZN40_INTERNAL_3c301da2_4_k_cu_8f9ece40_279354cuda3std3__45__cpo5beginE)
_ZN40_INTERNAL_3c301da2_4_k_cu_8f9ece40_279354cuda3std3__45__cpo5beginE:
	.zero		1
	.type		_ZN40_INTERNAL_3c301da2_4_k_cu_8f9ece40_279354cuda3std3__442_GLOBAL__N__3c301da2_4_k_cu_8f9ece40_279356ignoreE,@object
	.size		_ZN40_INTERNAL_3c301da2_4_k_cu_8f9ece40_279354cuda3std3__442_GLOBAL__N__3c301da2_4_k_cu_8f9ece40_279356ignoreE,(_ZN40_INTERNAL_3c301da2_4_k_cu_8f9ece40_279354cute7productE - _ZN40_INTERNAL_3c301da2_4_k_cu_8f9ece40_279354cuda3std3__442_GLOBAL__N__3c301da2_4_k_cu_8f9ece40_279356ignoreE)
_ZN40_INTERNAL_3c301da2_4_k_cu_8f9ece40_279354cuda3std3__442_GLOBAL__N__3c301da2_4_k_cu_8f9ece40_279356ignoreE:
	.zero		1
	.type		_ZN40_INTERNAL_3c301da2_4_k_cu_8f9ece40_279354cute7productE,@object
	.size		_ZN40_INTERNAL_3c301da2_4_k_cu_8f9ece40_279354cute7productE,(_ZN40_INTERNAL_3c301da2_4_k_cu_8f9ece40_279354cuda3std3__45__cpo3endE - _ZN40_INTERNAL_3c301da2_4_k_cu_8f9ece40_279354cute7productE)
_ZN40_INTERNAL_3c301da2_4_k_cu_8f9ece40_279354cute7productE:
	.zero		1
	.type		_ZN40_INTERNAL_3c301da2_4_k_cu_8f9ece40_279354cuda3std3__45__cpo3endE,@object
	.size		_ZN40_INTERNAL_3c301da2_4_k_cu_8f9ece40_279354cuda3std3__45__cpo3endE,(_ZN40_INTERNAL_3c301da2_4_k_cu_8f9ece40_279354cuda3std3__419piecewise_constructE - _ZN40_INTERNAL_3c301da2_4_k_cu_8f9ece40_279354cuda3std3__45__cpo3endE)
_ZN40_INTERNAL_3c301da2_4_k_cu_8f9ece40_279354cuda3std3__45__cpo3endE:
	.zero		1
	.type		_ZN40_INTERNAL_3c301da2_4_k_cu_8f9ece40_279354cuda3std3__419piecewise_constructE,@object
	.size		_ZN40_INTERNAL_3c301da2_4_k_cu_8f9ece40_279354cuda3std3__419piecewise_constructE,(_ZN40_INTERNAL_3c301da2_4_k_cu_8f9ece40_279354cuda3std3__45__cpo4cendE - _ZN40_INTERNAL_3c301da2_4_k_cu_8f9ece40_279354cuda3std3__419piecewise_constructE)
_ZN40_INTERNAL_3c301da2_4_k_cu_8f9ece40_279354cuda3std3__419piecewise_constructE:
	.zero		1
	.type		_ZN40_INTERNAL_3c301da2_4_k_cu_8f9ece40_279354cuda3std3__45__cpo4cendE,@object
	.size		_ZN40_INTERNAL_3c301da2_4_k_cu_8f9ece40_279354cuda3std3__45__cpo4cendE,(_ZN40_INTERNAL_3c301da2_4_k_cu_8f9ece40_279354cuda3std6ranges3__45__cpo4swapE - _ZN40_INTERNAL_3c301da2_4_k_cu_8f9ece40_279354cuda3std3__45__cpo4cendE)
_ZN40_INTERNAL_3c301da2_4_k_cu_8f9ece40_279354cuda3std3__45__cpo4cendE:
	.zero		1
	.type		_ZN40_INTERNAL_3c301da2_4_k_cu_8f9ece40_279354cuda3std6ranges3__45__cpo4swapE,@object
	.size		_ZN40_INTERNAL_3c301da2_4_k_cu_8f9ece40_279354cuda3std6ranges3__45__cpo4swapE,(.L_7 - _ZN40_INTERNAL_3c301da2_4_k_cu_8f9ece40_279354cuda3std6ranges3__45__cpo4swapE)
_ZN40_INTERNAL_3c301da2_4_k_cu_8f9ece40_279354cuda3std6ranges3__45__cpo4swapE:
	.zero		1
.L_7:


//--------------------- .nv.constant0._ZN7cutlass13device_kernelINS_4gemm6kernel13GemmUniversalIN4cute5tupleIJiiiiEEENS1_10collective13CollectiveMmaINS1_37MainloopSm90TmaGmmaWarpSpecializedFP8ILi2ENS5_IJNS4_1CILi1EEESB_SB_EEENS1_32KernelTmaWarpSpecializedPingpongEEENS5_IJNSA_ILi64EEENSA_ILi128EEESF_EEENS_12float_e4m3_tENS5_IJlSB_lEEESI_SJ_NS4_8TiledMMAINS4_8MMA_AtomIJNS4_4SM904GMMA31MMA_64x128x32_F32E4M3E4M3_SS_TNILNSN_7ScaleInE1ELSP_1EEEEEENS4_6LayoutISC_NS5_IJNSA_ILi0EEEST_ST_EEEEENS5_IJNS4_10UnderscoreESW_SW_EEEEENS4_13SM90_TMA_LOADENS4_14ComposedLayoutINS4_7SwizzleILi2ELi4ELi3EEENS4_18smem_ptr_flag_bitsILi8EEENSS_INS5_IJNSA_ILi8EEESF_EEENS5_IJSF_SB_EEEEEEEvNS4_8identityESZ_S19_vS1A_EENS_8epilogue10collective6detail29Sm90TmaWarpSpecializedAdapterINS1D_15DefaultEpilogueISI_SJ_SJ_NS1C_6thread17LinearCombinationISI_Li1EffLNS1H_9ScaleType4KindE0ELNS_15FloatRoundStyleE2ESI_EENS1_15EpilogueDefaultEEEEEvvEEEEvNT_6ParamsE --------------------------
	.section	.nv.constant0._ZN7cutlass13device_kernelINS_4gemm6kernel13GemmUniversalIN4cute5tupleIJiiiiEEENS1_10collective13CollectiveMmaINS1_37MainloopSm90TmaGmmaWarpSpecializedFP8ILi2ENS5_IJNS4_1CILi1EEESB_SB_EEENS1_32KernelTmaWarpSpecializedPingpongEEENS5_IJNSA_ILi64EEENSA_ILi128EEESF_EEENS_12float_e4m3_tENS5_IJlSB_lEEESI_SJ_NS4_8TiledMMAINS4_8MMA_AtomIJNS4_4SM904GMMA31MMA_64x128x32_F32E4M3E4M3_SS_TNILNSN_7ScaleInE1ELSP_1EEEEEENS4_6LayoutISC_NS5_IJNSA_ILi0EEEST_ST_EEEEENS5_IJNS4_10UnderscoreESW_SW_EEEEENS4_13SM90_TMA_LOADENS4_14ComposedLayoutINS4_7SwizzleILi2ELi4ELi3EEENS4_18smem_ptr_flag_bitsILi8EEENSS_INS5_IJNSA_ILi8EEESF_EEENS5_IJSF_SB_EEEEEEEvNS4_8identityESZ_S19_vS1A_EENS_8epilogue10collective6detail29Sm90TmaWarpSpecializedAdapterINS1D_15DefaultEpilogueISI_SJ_SJ_NS1C_6thread17LinearCombinationISI_Li1EffLNS1H_9ScaleType4KindE0ELNS_15FloatRoundStyleE2ESI_EENS1_15EpilogueDefaultEEEEEvvEEEEvNT_6ParamsE,"a",@progbits
	.sectionflags	@""
	.align	4
.nv.constant0._ZN7cutlass13device_kernelINS_4gemm6kernel13GemmUniversalIN4cute5tupleIJiiiiEEENS1_10collective13CollectiveMmaINS1_37MainloopSm90TmaGmmaWarpSpecializedFP8ILi2ENS5_IJNS4_1CILi1EEESB_SB_EEENS1_32KernelTmaWarpSpecializedPingpongEEENS5_IJNSA_ILi64EEENSA_ILi128EEESF_EEENS_12float_e4m3_tENS5_IJlSB_lEEESI_SJ_NS4_8TiledMMAINS4_8MMA_AtomIJNS4_4SM904GMMA31MMA_64x128x32_F32E4M3E4M3_SS_TNILNSN_7ScaleInE1ELSP_1EEEEEENS4_6LayoutISC_NS5_IJNSA_ILi0EEEST_ST_EEEEENS5_IJNS4_10UnderscoreESW_SW_EEEEENS4_13SM90_TMA_LOADENS4_14ComposedLayoutINS4_7SwizzleILi2ELi4ELi3EEENS4_18smem_ptr_flag_bitsILi8EEENSS_INS5_IJNSA_ILi8EEESF_EEENS5_IJSF_SB_EEEEEEEvNS4_8identityESZ_S19_vS1A_EENS_8epilogue10collective6detail29Sm90TmaWarpSpecializedAdapterINS1D_15DefaultEpilogueISI_SJ_SJ_NS1C_6thread17LinearCombinationISI_Li1EffLNS1H_9ScaleType4KindE0ELNS_15FloatRoundStyleE2ESI_EENS1_15EpilogueDefaultEEEEEvvEEEEvNT_6ParamsE:
	.zero		1664


//--------------------- SYMBOLS --------------------------

	.type		.nv.reservedSmem.offset0,@object
	.size		.nv.reservedSmem.offset0,0x4
